// auto-generated by cutlass_sweep.gemm — config: {"arch": "sm_100", "cluster_m": 2, "cluster_n": 2, "dtype": "e4m3", "dtype_b": "e4m3", "layout": "nt", "stages": 0, "tile_k": 128, "tile_m": 128, "tile_n": 64}
#include "cutlass/cutlass.h"
#include "cutlass/gemm/collective/collective_builder.hpp"
#include "cutlass/gemm/device/gemm_universal_adapter.h"
#include "cutlass/gemm/kernel/gemm_universal.hpp"
#include "cutlass/epilogue/collective/collective_builder.hpp"

using ElemA = cutlass::float_e4m3_t;
using ElemB = cutlass::float_e4m3_t;
using ElemCD = cutlass::float_e4m3_t;
using Acc  = float;
using TileShape    = cute::Shape<cute::_128, cute::_64, cute::_128>;
using ClusterShape = cute::Shape<cute::_2, cute::_2, cute::_1>;

using CollectiveEpilogue = typename cutlass::epilogue::collective::CollectiveBuilder<
    cutlass::arch::Sm100, cutlass::arch::OpClassTensorOp,
    TileShape, ClusterShape,
    cutlass::epilogue::collective::EpilogueTileAuto,
    Acc, Acc,
    ElemCD, cutlass::layout::RowMajor, 128 / cutlass::sizeof_bits<ElemCD>::value,
    ElemCD, cutlass::layout::RowMajor, 128 / cutlass::sizeof_bits<ElemCD>::value,
    cutlass::epilogue::collective::EpilogueScheduleAuto
  >::CollectiveOp;

using CollectiveMainloop = typename cutlass::gemm::collective::CollectiveBuilder<
    cutlass::arch::Sm100, cutlass::arch::OpClassTensorOp,
    ElemA, cutlass::layout::RowMajor, 128 / cutlass::sizeof_bits<ElemA>::value,
    ElemB, cutlass::layout::ColumnMajor, 128 / cutlass::sizeof_bits<ElemB>::value,
    Acc,
    TileShape, ClusterShape,
    cutlass::gemm::collective::StageCountAutoCarveout<static_cast<int>(sizeof(typename CollectiveEpilogue::SharedStorage))>,
    cutlass::gemm::collective::KernelScheduleAuto
  >::CollectiveOp;

using GemmKernel = cutlass::gemm::kernel::GemmUniversal<
    cute::Shape<int,int,int,int>,
    CollectiveMainloop,
    CollectiveEpilogue
>;
using Gemm = cutlass::gemm::device::GemmUniversalAdapter<GemmKernel>;

// Force the device kernel symbol into the cubin without needing a host main.
auto* _anchor = &cutlass::device_kernel<GemmKernel>;


// ===== COMPILED SASS (sm_100a) =====

	.target	sm_100a

	.elftype	@"ET_EXEC"


//--------------------- .note.nv.tkinfo           --------------------------
	.section	.note.nv.tkinfo,"",@"SHT_NOTE"
	.sectionflags	@"SHF_NOTE_NV_TKINFO"
	.tkinfo
        /*0018*/ 	.word	0x00000002
        /*0030*/ 	.string	""
        /*0030*/ 	.string	"ptxas"
        /*0030*/ 	.string	"Cuda compilation tools, release 13.0, V13.0.88"
        /*0030*/ 	.string	"Build cuda_13.0.r13.0/compiler.36424714_0"
        /*0030*/ 	.string	"-arch sm_100a -m 64 "



//--------------------- .note.nv.cuinfo           --------------------------
	.section	.note.nv.cuinfo,"",@"SHT_NOTE"
	.sectionflags	@"SHF_NOTE_NV_CUINFO"
        /*0018*/ 	.short	0x0002
        /*001a*/ 	.short	0x0064
        /*001c*/ 	.short	0x0082
	.zero		2


//--------------------- .nv.info                  --------------------------
	.section	.nv.info,"",@"SHT_CUDA_INFO"
	.align	4


	//----- nvinfo : EIATTR_REGCOUNT
	.align		4
        /*0000*/ 	.byte	0x04, 0x2f
        /*0002*/ 	.short	(.L_19 - .L_18)
	.align		4
.L_18:
        /*0004*/ 	.word	index@(_ZN7cutlass13device_kernelINS_4gemm6kernel13GemmUniversalIN4cute5tupleIJiiiiEEENS1_10collective13CollectiveMmaINS1_35MainloopSm100TmaUmmaWarpSpecializedILi18ELi2ELi4ENS5_IJNS4_1CILi2EEESB_NSA_ILi1EEEEEEEENS5_IJNSA_ILi128EEENSA_ILi64EEESF_EEENS_12float_e4m3_tENS5_IJlSC_lEEESI_SJ_NS4_8TiledMMAINS4_8MMA_AtomIJNS4_10MMA_TraitsINS4_25SM100_MMA_F8F6F4_2x1SM_SSEJSI_SI_fSF_SG_NS4_17integral_constantINS4_4UMMA5MajorELSQ_0EEESR_NSO_INSP_7ScaleInELSS_0EEEST_EEEEEENS4_6LayoutINS5_IJSC_SC_SC_EEENS5_IJNSA_ILi0EEESY_SY_EEEEENS5_IJNS4_10UnderscoreES11_S11_EEEEENS4_28SM100_TMA_2SM_LOAD_MULTICASTENS4_14ComposedLayoutINS4_7SwizzleILi3ELi4ELi3EEENS4_18smem_ptr_flag_bitsILi8EEENSW_INS5_IJNSA_ILi8EEESF_EEENS5_IJSF_SC_EEEEEEEvNS4_8identityENS4_18SM100_TMA_2SM_LOADES1E_vS1F_EENS_8epilogue10collective18CollectiveEpilogueINS1I_23Sm100TmaWarpSpecializedILi1ELi1ELi32ELb0ELb0EEEJNS5_IJSG_SG_SF_EEENS5_IJNSW_ISG_SC_EES1O_EEESI_SJ_SI_SJ_NS1I_6fusion15FusionCallbacksIS1M_NS1Q_17LinearCombinationISI_fSI_fLNS_15FloatRoundStyleE2EEES1N_S1P_JEEENS4_5SM1004TMEM4LOAD26SM100_TMEM_LOAD_32dp32b32xENS4_13SM90_TMA_LOADENS15_INS16_ILi2ELi4ELi3EEES19_NSW_INS5_IJS1A_SG_EEENS5_IJSG_SC_EEEEEEENS4_39AutoVectorizingCopyWithAssumedAlignmentILi128EEENS4_14SM90_TMA_STOREES25_S27_S27_EEEvvEEEEvNT_6ParamsE)
        /*0008*/ 	.word	0x0000005a


	//----- nvinfo : EIATTR_FRAME_SIZE
	.align		4
.L_19:
        /*000c*/ 	.byte	0x04, 0x11
        /*000e*/ 	.short	(.L_21 - .L_20)
	.align		4
.L_20:
        /*0010*/ 	.word	index@($__internal_2_$__cuda_sm10x_tcgen05_guardrail_trap_unallocated_columns_being_dealloced)
        /*0014*/ 	.word	0x00000000


	//----- nvinfo : EIATTR_FRAME_SIZE
	.align		4
.L_21:
        /*0018*/ 	.byte	0x04, 0x11
        /*001a*/ 	.short	(.L_23 - .L_22)
	.align		4
.L_22:
        /*001c*/ 	.word	index@($__internal_1_$__cuda_sm10x_tcgen05_guardrail_trap_phase_invalid_during_alloc)
        /*0020*/ 	.word	0x00000000


	//----- nvinfo : EIATTR_FRAME_SIZE
	.align		4
.L_23:
        /*0024*/ 	.byte	0x04, 0x11
        /*0026*/ 	.short	(.L_25 - .L_24)
	.align		4
.L_24:
        /*0028*/ 	.word	index@($__internal_0_$__cuda_sm10x_tcgen05_guardrail_trap_col_being_dealloced_not_returned_by_alloc)
        /*002c*/ 	.word	0x00000000


	//----- nvinfo : EIATTR_FRAME_SIZE
	.align		4
.L_25:
        /*0030*/ 	.byte	0x04, 0x11
        /*0032*/ 	.short	(.L_27 - .L_26)
	.align		4
.L_26:
        /*0034*/ 	.word	index@(_ZN7cutlass13device_kernelINS_4gemm6kernel13GemmUniversalIN4cute5tupleIJiiiiEEENS1_10collective13CollectiveMmaINS1_35MainloopSm100TmaUmmaWarpSpecializedILi18ELi2ELi4ENS5_IJNS4_1CILi2EEESB_NSA_ILi1EEEEEEEENS5_IJNSA_ILi128EEENSA_ILi64EEESF_EEENS_12float_e4m3_tENS5_IJlSC_lEEESI_SJ_NS4_8TiledMMAINS4_8MMA_AtomIJNS4_10MMA_TraitsINS4_25SM100_MMA_F8F6F4_2x1SM_SSEJSI_SI_fSF_SG_NS4_17integral_constantINS4_4UMMA5MajorELSQ_0EEESR_NSO_INSP_7ScaleInELSS_0EEEST_EEEEEENS4_6LayoutINS5_IJSC_SC_SC_EEENS5_IJNSA_ILi0EEESY_SY_EEEEENS5_IJNS4_10UnderscoreES11_S11_EEEEENS4_28SM100_TMA_2SM_LOAD_MULTICASTENS4_14ComposedLayoutINS4_7SwizzleILi3ELi4ELi3EEENS4_18smem_ptr_flag_bitsILi8EEENSW_INS5_IJNSA_ILi8EEESF_EEENS5_IJSF_SC_EEEEEEEvNS4_8identityENS4_18SM100_TMA_2SM_LOADES1E_vS1F_EENS_8epilogue10collective18CollectiveEpilogueINS1I_23Sm100TmaWarpSpecializedILi1ELi1ELi32ELb0ELb0EEEJNS5_IJSG_SG_SF_EEENS5_IJNSW_ISG_SC_EES1O_EEESI_SJ_SI_SJ_NS1I_6fusion15FusionCallbacksIS1M_NS1Q_17LinearCombinationISI_fSI_fLNS_15FloatRoundStyleE2EEES1N_S1P_JEEENS4_5SM1004TMEM4LOAD26SM100_TMEM_LOAD_32dp32b32xENS4_13SM90_TMA_LOADENS15_INS16_ILi2ELi4ELi3EEES19_NSW_INS5_IJS1A_SG_EEENS5_IJSG_SC_EEEEEEENS4_39AutoVectorizingCopyWithAssumedAlignmentILi128EEENS4_14SM90_TMA_STOREES25_S27_S27_EEEvvEEEEvNT_6ParamsE)
        /*0038*/ 	.word	0x00000000


	//----- nvinfo : EIATTR_MIN_STACK_SIZE
	.align		4
.L_27:
        /*003c*/ 	.byte	0x04, 0x12
        /*003e*/ 	.short	(.L_29 - .L_28)
	.align		4
.L_28:
        /*0040*/ 	.word	index@(_ZN7cutlass13device_kernelINS_4gemm6kernel13GemmUniversalIN4cute5tupleIJiiiiEEENS1_10collective13CollectiveMmaINS1_35MainloopSm100TmaUmmaWarpSpecializedILi18ELi2ELi4ENS5_IJNS4_1CILi2EEESB_NSA_ILi1EEEEEEEENS5_IJNSA_ILi128EEENSA_ILi64EEESF_EEENS_12float_e4m3_tENS5_IJlSC_lEEESI_SJ_NS4_8TiledMMAINS4_8MMA_AtomIJNS4_10MMA_TraitsINS4_25SM100_MMA_F8F6F4_2x1SM_SSEJSI_SI_fSF_SG_NS4_17integral_constantINS4_4UMMA5MajorELSQ_0EEESR_NSO_INSP_7ScaleInELSS_0EEEST_EEEEEENS4_6LayoutINS5_IJSC_SC_SC_EEENS5_IJNSA_ILi0EEESY_SY_EEEEENS5_IJNS4_10UnderscoreES11_S11_EEEEENS4_28SM100_TMA_2SM_LOAD_MULTICASTENS4_14ComposedLayoutINS4_7SwizzleILi3ELi4ELi3EEENS4_18smem_ptr_flag_bitsILi8EEENSW_INS5_IJNSA_ILi8EEESF_EEENS5_IJSF_SC_EEEEEEEvNS4_8identityENS4_18SM100_TMA_2SM_LOADES1E_vS1F_EENS_8epilogue10collective18CollectiveEpilogueINS1I_23Sm100TmaWarpSpecializedILi1ELi1ELi32ELb0ELb0EEEJNS5_IJSG_SG_SF_EEENS5_IJNSW_ISG_SC_EES1O_EEESI_SJ_SI_SJ_NS1I_6fusion15FusionCallbacksIS1M_NS1Q_17LinearCombinationISI_fSI_fLNS_15FloatRoundStyleE2EEES1N_S1P_JEEENS4_5SM1004TMEM4LOAD26SM100_TMEM_LOAD_32dp32b32xENS4_13SM90_TMA_LOADENS15_INS16_ILi2ELi4ELi3EEES19_NSW_INS5_IJS1A_SG_EEENS5_IJSG_SC_EEEEEEENS4_39AutoVectorizingCopyWithAssumedAlignmentILi128EEENS4_14SM90_TMA_STOREES25_S27_S27_EEEvvEEEEvNT_6ParamsE)
        /*0044*/ 	.word	0x00000000
.L_29:


//--------------------- .nv.compat                --------------------------
	.section	.nv.compat,"",@"SHT_CUDA_COMPAT_INFO"
	.align	4
        /*0000*/ 	.byte	0x02, 0x09, 0x01, 0x00, 0x02, 0x02, 0x02, 0x00, 0x02, 0x05, 0x05, 0x00, 0x03, 0x07, 0x01, 0x01
        /*0010*/ 	.byte	0x02, 0x03, 0x01, 0x00, 0x02, 0x06, 0x01, 0x00, 0x04, 0x0b, 0x08, 0x00, 0x09, 0x00, 0x00, 0x00
        /*0020*/ 	.byte	0x00, 0x00, 0x00, 0x00


//--------------------- .nv.info._ZN7cutlass13device_kernelINS_4gemm6kernel13GemmUniversalIN4cute5tupleIJiiiiEEENS1_10collective13CollectiveMmaINS1_35MainloopSm100TmaUmmaWarpSpecializedILi18ELi2ELi4ENS5_IJNS4_1CILi2EEESB_NSA_ILi1EEEEEEEENS5_IJNSA_ILi128EEENSA_ILi64EEESF_EEENS_12float_e4m3_tENS5_IJlSC_lEEESI_SJ_NS4_8TiledMMAINS4_8MMA_AtomIJNS4_10MMA_TraitsINS4_25SM100_MMA_F8F6F4_2x1SM_SSEJSI_SI_fSF_SG_NS4_17integral_constantINS4_4UMMA5MajorELSQ_0EEESR_NSO_INSP_7ScaleInELSS_0EEEST_EEEEEENS4_6LayoutINS5_IJSC_SC_SC_EEENS5_IJNSA_ILi0EEESY_SY_EEEEENS5_IJNS4_10UnderscoreES11_S11_EEEEENS4_28SM100_TMA_2SM_LOAD_MULTICASTENS4_14ComposedLayoutINS4_7SwizzleILi3ELi4ELi3EEENS4_18smem_ptr_flag_bitsILi8EEENSW_INS5_IJNSA_ILi8EEESF_EEENS5_IJSF_SC_EEEEEEEvNS4_8identityENS4_18SM100_TMA_2SM_LOADES1E_vS1F_EENS_8epilogue10collective18CollectiveEpilogueINS1I_23Sm100TmaWarpSpecializedILi1ELi1ELi32ELb0ELb0EEEJNS5_IJSG_SG_SF_EEENS5_IJNSW_ISG_SC_EES1O_EEESI_SJ_SI_SJ_NS1I_6fusion15FusionCallbacksIS1M_NS1Q_17LinearCombinationISI_fSI_fLNS_15FloatRoundStyleE2EEES1N_S1P_JEEENS4_5SM1004TMEM4LOAD26SM100_TMEM_LOAD_32dp32b32xENS4_13SM90_TMA_LOADENS15_INS16_ILi2ELi4ELi3EEES19_NSW_INS5_IJS1A_SG_EEENS5_IJSG_SC_EEEEEEENS4_39AutoVectorizingCopyWithAssumedAlignmentILi128EEENS4_14SM90_TMA_STOREES25_S27_S27_EEEvvEEEEvNT_6ParamsE --------------------------
	.section	.nv.info._ZN7cutlass13device_kernelINS_4gemm6kernel13GemmUniversalIN4cute5tupleIJiiiiEEENS1_10collective13CollectiveMmaINS1_35MainloopSm100TmaUmmaWarpSpecializedILi18ELi2ELi4ENS5_IJNS4_1CILi2EEESB_NSA_ILi1EEEEEEEENS5_IJNSA_ILi128EEENSA_ILi64EEESF_EEENS_12float_e4m3_tENS5_IJlSC_lEEESI_SJ_NS4_8TiledMMAINS4_8MMA_AtomIJNS4_10MMA_TraitsINS4_25SM100_MMA_F8F6F4_2x1SM_SSEJSI_SI_fSF_SG_NS4_17integral_constantINS4_4UMMA5MajorELSQ_0EEESR_NSO_INSP_7ScaleInELSS_0EEEST_EEEEEENS4_6LayoutINS5_IJSC_SC_SC_EEENS5_IJNSA_ILi0EEESY_SY_EEEEENS5_IJNS4_10UnderscoreES11_S11_EEEEENS4_28SM100_TMA_2SM_LOAD_MULTICASTENS4_14ComposedLayoutINS4_7SwizzleILi3ELi4ELi3EEENS4_18smem_ptr_flag_bitsILi8EEENSW_INS5_IJNSA_ILi8EEESF_EEENS5_IJSF_SC_EEEEEEEvNS4_8identityENS4_18SM100_TMA_2SM_LOADES1E_vS1F_EENS_8epilogue10collective18CollectiveEpilogueINS1I_23Sm100TmaWarpSpecializedILi1ELi1ELi32ELb0ELb0EEEJNS5_IJSG_SG_SF_EEENS5_IJNSW_ISG_SC_EES1O_EEESI_SJ_SI_SJ_NS1I_6fusion15FusionCallbacksIS1M_NS1Q_17LinearCombinationISI_fSI_fLNS_15FloatRoundStyleE2EEES1N_S1P_JEEENS4_5SM1004TMEM4LOAD26SM100_TMEM_LOAD_32dp32b32xENS4_13SM90_TMA_LOADENS15_INS16_ILi2ELi4ELi3EEES19_NSW_INS5_IJS1A_SG_EEENS5_IJSG_SC_EEEEEEENS4_39AutoVectorizingCopyWithAssumedAlignmentILi128EEENS4_14SM90_TMA_STOREES25_S27_S27_EEEvvEEEEvNT_6ParamsE,"",@"SHT_CUDA_INFO"
	.sectionflags	@""
	.align	4


	//----- nvinfo : EIATTR_CUDA_API_VERSION
	.align		4
        /*0000*/ 	.byte	0x04, 0x37
        /*0002*/ 	.short	(.L_31 - .L_30)
.L_30:
        /*0004*/ 	.word	0x00000082


	//----- nvinfo : EIATTR_KPARAM_INFO
	.align		4
.L_31:
        /*0008*/ 	.byte	0x04, 0x17
        /*000a*/ 	.short	(.L_33 - .L_32)
.L_32:
        /*000c*/ 	.word	0x00000000
        /*0010*/ 	.short	0x0000
        /*0012*/ 	.short	0x0000
        /*0014*/ 	.byte	0x00, 0xf0, 0x01, 0x20


	//----- nvinfo : EIATTR_AT_ENTRY_FRAGMENTS
	.align		4
.L_33:
        /*0018*/ 	.byte	0x04, 0x4f
        /*001a*/ 	.short	(.L_35 - .L_34)


	//   ....[0]....
.L_34:
        /*001c*/ 	.word	0x00000007


	//----- nvinfo : EIATTR_RESERVED_SMEM_USED
	.align		4
.L_35:
        /*0020*/ 	.byte	0x01, 0x41
	.zero		2


	//----- nvinfo : EIATTR_SPARSE_MMA_MASK
	.align		4
        /*0024*/ 	.byte	0x03, 0x50
        /*0026*/ 	.short	0x0000


	//----- nvinfo : EIATTR_TCGEN05_2CTA_USED
	.align		4
        /*0028*/ 	.byte	0x01, 0x52
	.zero		2


	//----- nvinfo : EIATTR_MAXREG_COUNT
	.align		4
        /*002c*/ 	.byte	0x03, 0x1b
        /*002e*/ 	.short	0x00ff


	//----- nvinfo : EIATTR_NUM_BARRIERS
	.align		4
        /*0030*/ 	.byte	0x02, 0x4c
        /*0032*/ 	.byte	0x07
	.zero		1


	//----- nvinfo : EIATTR_EXTERNS
	.align		4
        /*0034*/ 	.byte	0x04, 0x0f
        /*0036*/ 	.short	(.L_37 - .L_36)


	//   ....[0]....
	.align		4
.L_36:
        /*0038*/ 	.word	index@(__assertfail)


	//----- nvinfo : EIATTR_MERCURY_ISA_VERSION
	.align		4
.L_37:
        /*003c*/ 	.byte	0x03, 0x5f
        /*003e*/ 	.short	0x0101


	//----- nvinfo : EIATTR_INT_WARP_WIDE_INSTR_OFFSETS
	.align		4
        /*0040*/ 	.byte	0x04, 0x31
        /*0042*/ 	.short	(.L_39 - .L_38)


	//   ....[0]....
.L_38:
        /*0044*/ 	.word	0x00000f60


	//   ....[1]....
        /*0048*/ 	.word	0x00001010


	//   ....[2]....
        /*004c*/ 	.word	0x00004c90


	//   ....[3]....
        /*0050*/ 	.word	0x00004cc0


	//   ....[4]....
        /*0054*/ 	.word	0x00004ce0


	//   ....[5]....
        /*0058*/ 	.word	0x00005820


	//   ....[6]....
        /*005c*/ 	.word	0x000058d0


	//----- nvinfo : EIATTR_COOP_GROUP_MASK_REGIDS
	.align		4
.L_39:
        /*0060*/ 	.byte	0x04, 0x29
        /*0062*/ 	.short	(.L_41 - .L_40)


	//   ....[0]....
.L_40:
        /*0064*/ 	.word	0xffffffff


	//   ....[1]....
        /*0068*/ 	.word	0xffffffff


	//   ....[2]....
        /*006c*/ 	.word	0xffffffff


	//   ....[3]....
        /*0070*/ 	.word	0xffffffff


	//   ....[4]....
        /*0074*/ 	.word	0xffffffff


	//   ....[5]....
        /*0078*/ 	.word	0xffffffff


	//   ....[6]....
        /*007c*/ 	.word	0xffffffff


	//   ....[7]....
        /*0080*/ 	.word	0xffffffff


	//   ....[8]....
        /*0084*/ 	.word	0xffffffff


	//   ....[9]....
        /*0088*/ 	.word	0xffffffff


	//   ....[10]....
        /*008c*/ 	.word	0xffffffff


	//   ....[11]....
        /*0090*/ 	.word	0xffffffff


	//   ....[12]....
        /*0094*/ 	.word	0xffffffff


	//   ....[13]....
        /*0098*/ 	.word	0xffffffff


	//----- nvinfo : EIATTR_COOP_GROUP_INSTR_OFFSETS
	.align		4
.L_41:
        /*009c*/ 	.byte	0x04, 0x28
        /*009e*/ 	.short	(.L_43 - .L_42)


	//   ....[0]....
.L_42:
        /*00a0*/ 	.word	0x000000b0


	//   ....[1]....
        /*00a4*/ 	.word	0x00000510


	//   ....[2]....
        /*00a8*/ 	.word	0x000008d0


	//   ....[3]....
        /*00ac*/ 	.word	0x00000a10


	//   ....[4]....
        /*00b0*/ 	.word	0x00000b10


	//   ....[5]....
        /*00b4*/ 	.word	0x00000c80


	//   ....[6]....
        /*00b8*/ 	.word	0x00000e20


	//   ....[7]....
        /*00bc*/ 	.word	0x00001080


	//   ....[8]....
        /*00c0*/ 	.word	0x000023c0


	//   ....[9]....
        /*00c4*/ 	.word	0x00003a70


	//   ....[10]....
        /*00c8*/ 	.word	0x00003f40


	//   ....[11]....
        /*00cc*/ 	.word	0x00003f70


	//   ....[12]....
        /*00d0*/ 	.word	0x00004b90


	//   ....[13]....
        /*00d4*/ 	.word	0x00004da0


	//----- nvinfo : EIATTR_VRC_CTA_INIT_COUNT
	.align		4
.L_43:
        /*00d8*/ 	.byte	0x02, 0x4a
        /*00da*/ 	.byte	0x80
	.zero		1


	//----- nvinfo : EIATTR_SYSCALL_OFFSETS
	.align		4
        /*00dc*/ 	.byte	0x04, 0x46
        /*00de*/ 	.short	(.L_45 - .L_44)


	//   ....[0]....
.L_44:
        /*00e0*/ 	.word	0x00006460


	//   ....[1]....
        /*00e4*/ 	.word	0x000065a0


	//   ....[2]....
        /*00e8*/ 	.word	0x00006ce0


	//----- nvinfo : EIATTR_MBARRIER_INSTR_OFFSETS
	.align		4
.L_45:
        /*00ec*/ 	.byte	0x04, 0x39
        /*00ee*/ 	.short	(.L_47 - .L_46)


	//   ....[0]....
.L_46:
        /*00f0*/ 	.word	0x00000670
        /*00f4*/ 	.word	0x000000ff
        /*00f8*/ 	.word	0x00000000
        /*00fc*/ 	.short	0x0100
        /*00fe*/ 	.byte	0x04
	.zero		1


	//   ....[1]....
        /*0100*/ 	.word	0x00000680
        /*0104*/ 	.word	0x000000ff
        /*0108*/ 	.word	0x00000090
        /*010c*/ 	.short	0x0100
        /*010e*/ 	.byte	0x04
	.zero		1


	//   ....[2]....
        /*0110*/ 	.word	0x00000690
        /*0114*/ 	.word	0x000000ff
        /*0118*/ 	.word	0x00000008
        /*011c*/ 	.short	0x0100
        /*011e*/ 	.byte	0x04
	.zero		1


	//   ....[3]....
        /*0120*/ 	.word	0x000006a0
        /*0124*/ 	.word	0x000000ff
        /*0128*/ 	.word	0x00000098
        /*012c*/ 	.short	0x0100
        /*012e*/ 	.byte	0x04
	.zero		1


	//   ....[4]....
        /*0130*/ 	.word	0x000006b0
        /*0134*/ 	.word	0x000000ff
        /*0138*/ 	.word	0x00000010
        /*013c*/ 	.short	0x0100
        /*013e*/ 	.byte	0x04
	.zero		1


	//   ....[5]....
        /*0140*/ 	.word	0x000006c0
        /*0144*/ 	.word	0x000000ff
        /*0148*/ 	.word	0x000000a0
        /*014c*/ 	.short	0x0100
        /*014e*/ 	.byte	0x04
	.zero		1


	//   ....[6]....
        /*0150*/ 	.word	0x000006d0
        /*0154*/ 	.word	0x000000ff
        /*0158*/ 	.word	0x00000018
        /*015c*/ 	.short	0x0100
        /*015e*/ 	.byte	0x04
	.zero		1


	//   ....[7]....
        /*0160*/ 	.word	0x000006e0
        /*0164*/ 	.word	0x000000ff
        /*0168*/ 	.word	0x000000a8
        /*016c*/ 	.short	0x0100
        /*016e*/ 	.byte	0x04
	.zero		1


	//   ....[8]....
        /*0170*/ 	.word	0x000006f0
        /*0174*/ 	.word	0x000000ff
        /*0178*/ 	.word	0x00000020
        /*017c*/ 	.short	0x0100
        /*017e*/ 	.byte	0x04
	.zero		1


	//   ....[9]....
        /*0180*/ 	.word	0x00000700
        /*0184*/ 	.word	0x000000ff
        /*0188*/ 	.word	0x000000b0
        /*018c*/ 	.short	0x0100
        /*018e*/ 	.byte	0x04
	.zero		1


	//   ....[10]....
        /*0190*/ 	.word	0x00000710
        /*0194*/ 	.word	0x000000ff
        /*0198*/ 	.word	0x00000028
        /*019c*/ 	.short	0x0100
        /*019e*/ 	.byte	0x04
	.zero		1


	//   ....[11]....
        /*01a0*/ 	.word	0x00000720
        /*01a4*/ 	.word	0x000000ff
        /*01a8*/ 	.word	0x000000b8
        /*01ac*/ 	.short	0x0100
        /*01ae*/ 	.byte	0x04
	.zero		1


	//   ....[12]....
        /*01b0*/ 	.word	0x00000730
        /*01b4*/ 	.word	0x000000ff
        /*01b8*/ 	.word	0x00000030
        /*01bc*/ 	.short	0x0100
        /*01be*/ 	.byte	0x04
	.zero		1


	//   ....[13]....
        /*01c0*/ 	.word	0x00000740
        /*01c4*/ 	.word	0x000000ff
        /*01c8*/ 	.word	0x000000c0
        /*01cc*/ 	.short	0x0100
        /*01ce*/ 	.byte	0x04
	.zero		1


	//   ....[14]....
        /*01d0*/ 	.word	0x00000750
        /*01d4*/ 	.word	0x000000ff
        /*01d8*/ 	.word	0x00000038
        /*01dc*/ 	.short	0x0100
        /*01de*/ 	.byte	0x04
	.zero		1


	//   ....[15]....
        /*01e0*/ 	.word	0x00000760
        /*01e4*/ 	.word	0x000000ff
        /*01e8*/ 	.word	0x000000c8
        /*01ec*/ 	.short	0x0100
        /*01ee*/ 	.byte	0x04
	.zero		1


	//   ....[16]....
        /*01f0*/ 	.word	0x00000770
        /*01f4*/ 	.word	0x000000ff
        /*01f8*/ 	.word	0x00000040
        /*01fc*/ 	.short	0x0100
        /*01fe*/ 	.byte	0x04
	.zero		1


	//   ....[17]....
        /*0200*/ 	.word	0x00000780
        /*0204*/ 	.word	0x000000ff
        /*0208*/ 	.word	0x000000d0
        /*020c*/ 	.short	0x0100
        /*020e*/ 	.byte	0x04
	.zero		1


	//   ....[18]....
        /*0210*/ 	.word	0x00000790
        /*0214*/ 	.word	0x000000ff
        /*0218*/ 	.word	0x00000048
        /*021c*/ 	.short	0x0100
        /*021e*/ 	.byte	0x04
	.zero		1


	//   ....[19]....
        /*0220*/ 	.word	0x000007a0
        /*0224*/ 	.word	0x000000ff
        /*0228*/ 	.word	0x000000d8
        /*022c*/ 	.short	0x0100
        /*022e*/ 	.byte	0x04
	.zero		1


	//   ....[20]....
        /*0230*/ 	.word	0x000007b0
        /*0234*/ 	.word	0x000000ff
        /*0238*/ 	.word	0x00000050
        /*023c*/ 	.short	0x0100
        /*023e*/ 	.byte	0x04
	.zero		1


	//   ....[21]....
        /*0240*/ 	.word	0x000007c0
        /*0244*/ 	.word	0x000000ff
        /*0248*/ 	.word	0x000000e0
        /*024c*/ 	.short	0x0100
        /*024e*/ 	.byte	0x04
	.zero		1


	//   ....[22]....
        /*0250*/ 	.word	0x000007d0
        /*0254*/ 	.word	0x000000ff
        /*0258*/ 	.word	0x00000058
        /*025c*/ 	.short	0x0100
        /*025e*/ 	.byte	0x04
	.zero		1


	//   ....[23]....
        /*0260*/ 	.word	0x000007e0
        /*0264*/ 	.word	0x000000ff
        /*0268*/ 	.word	0x000000e8
        /*026c*/ 	.short	0x0100
        /*026e*/ 	.byte	0x04
	.zero		1


	//   ....[24]....
        /*0270*/ 	.word	0x000007f0
        /*0274*/ 	.word	0x000000ff
        /*0278*/ 	.word	0x00000060
        /*027c*/ 	.short	0x0100
        /*027e*/ 	.byte	0x04
	.zero		1


	//   ....[25]....
        /*0280*/ 	.word	0x00000800
        /*0284*/ 	.word	0x000000ff
        /*0288*/ 	.word	0x000000f0
        /*028c*/ 	.short	0x0100
        /*028e*/ 	.byte	0x04
	.zero		1


	//   ....[26]....
        /*0290*/ 	.word	0x00000810
        /*0294*/ 	.word	0x000000ff
        /*0298*/ 	.word	0x00000068
        /*029c*/ 	.short	0x0100
        /*029e*/ 	.byte	0x04
	.zero		1


	//   ....[27]....
        /*02a0*/ 	.word	0x00000820
        /*02a4*/ 	.word	0x000000ff
        /*02a8*/ 	.word	0x000000f8
        /*02ac*/ 	.short	0x0100
        /*02ae*/ 	.byte	0x04
	.zero		1


	//   ....[28]....
        /*02b0*/ 	.word	0x00000830
        /*02b4*/ 	.word	0x000000ff
        /*02b8*/ 	.word	0x00000070
        /*02bc*/ 	.short	0x0100
        /*02be*/ 	.byte	0x04
	.zero		1


	//   ....[29]....
        /*02c0*/ 	.word	0x00000840
        /*02c4*/ 	.word	0x000000ff
        /*02c8*/ 	.word	0x00000100
        /*02cc*/ 	.short	0x0100
        /*02ce*/ 	.byte	0x04
	.zero		1


	//   ....[30]....
        /*02d0*/ 	.word	0x00000850
        /*02d4*/ 	.word	0x000000ff
        /*02d8*/ 	.word	0x00000078
        /*02dc*/ 	.short	0x0100
        /*02de*/ 	.byte	0x04
	.zero		1


	//   ....[31]....
        /*02e0*/ 	.word	0x00000860
        /*02e4*/ 	.word	0x000000ff
        /*02e8*/ 	.word	0x00000108
        /*02ec*/ 	.short	0x0100
        /*02ee*/ 	.byte	0x04
	.zero		1


	//   ....[32]....
        /*02f0*/ 	.word	0x00000870
        /*02f4*/ 	.word	0x000000ff
        /*02f8*/ 	.word	0x00000080
        /*02fc*/ 	.short	0x0100
        /*02fe*/ 	.byte	0x04
	.zero		1


	//   ....[33]....
        /*0300*/ 	.word	0x00000880
        /*0304*/ 	.word	0x000000ff
        /*0308*/ 	.word	0x00000110
        /*030c*/ 	.short	0x0100
        /*030e*/ 	.byte	0x04
	.zero		1


	//   ....[34]....
        /*0310*/ 	.word	0x00000890
        /*0314*/ 	.word	0x000000ff
        /*0318*/ 	.word	0x00000088
        /*031c*/ 	.short	0x0100
        /*031e*/ 	.byte	0x04
	.zero		1


	//   ....[35]....
        /*0320*/ 	.word	0x000008a0
        /*0324*/ 	.word	0x000000ff
        /*0328*/ 	.word	0x00000118
        /*032c*/ 	.short	0x0100
        /*032e*/ 	.byte	0x04
	.zero		1


	//   ....[36]....
        /*0330*/ 	.word	0x000009e0
        /*0334*/ 	.word	0x000000ff
        /*0338*/ 	.word	0x00000120
        /*033c*/ 	.short	0x0100
        /*033e*/ 	.byte	0x04
	.zero		1


	//   ....[37]....
        /*0340*/ 	.word	0x000009f0
        /*0344*/ 	.word	0x000000ff
        /*0348*/ 	.word	0x00000128
        /*034c*/ 	.short	0x0100
        /*034e*/ 	.byte	0x04
	.zero		1


	//   ....[38]....
        /*0350*/ 	.word	0x00000ae0
        /*0354*/ 	.word	0x000000ff
        /*0358*/ 	.word	0x00000130
        /*035c*/ 	.short	0x0100
        /*035e*/ 	.byte	0x06
	.zero		1


	//   ....[39]....
        /*0360*/ 	.word	0x00000af0
        /*0364*/ 	.word	0x000000ff
        /*0368*/ 	.word	0x00000138
        /*036c*/ 	.short	0x0100
        /*036e*/ 	.byte	0x06
	.zero		1


	//   ....[40]....
        /*0370*/ 	.word	0x00000c30
        /*0374*/ 	.word	0x000000ff
        /*0378*/ 	.word	0x00000140
        /*037c*/ 	.short	0x0100
        /*037e*/ 	.byte	0x06
	.zero		1


	//   ....[41]....
        /*0380*/ 	.word	0x00000c40
        /*0384*/ 	.word	0x000000ff
        /*0388*/ 	.word	0x00000150
        /*038c*/ 	.short	0x0100
        /*038e*/ 	.byte	0x06
	.zero		1


	//   ....[42]....
        /*0390*/ 	.word	0x00000c50
        /*0394*/ 	.word	0x000000ff
        /*0398*/ 	.word	0x00000148
        /*039c*/ 	.short	0x0100
        /*039e*/ 	.byte	0x06
	.zero		1


	//   ....[43]....
        /*03a0*/ 	.word	0x00000c60
        /*03a4*/ 	.word	0x000000ff
        /*03a8*/ 	.word	0x00000158
        /*03ac*/ 	.short	0x0100
        /*03ae*/ 	.byte	0x06
	.zero		1


	//   ....[44]....
        /*03b0*/ 	.word	0x00000d90
        /*03b4*/ 	.word	0x000000ff
        /*03b8*/ 	.word	0x00000160
        /*03bc*/ 	.short	0x0100
        /*03be*/ 	.byte	0x04
	.zero		1


	//   ....[45]....
        /*03c0*/ 	.word	0x00000da0
        /*03c4*/ 	.word	0x000000ff
        /*03c8*/ 	.word	0x00000180
        /*03cc*/ 	.short	0x0100
        /*03ce*/ 	.byte	0x04
	.zero		1


	//   ....[46]....
        /*03d0*/ 	.word	0x00000db0
        /*03d4*/ 	.word	0x000000ff
        /*03d8*/ 	.word	0x00000168
        /*03dc*/ 	.short	0x0100
        /*03de*/ 	.byte	0x04
	.zero		1


	//   ....[47]....
        /*03e0*/ 	.word	0x00000dc0
        /*03e4*/ 	.word	0x000000ff
        /*03e8*/ 	.word	0x00000188
        /*03ec*/ 	.short	0x0100
        /*03ee*/ 	.byte	0x04
	.zero		1


	//   ....[48]....
        /*03f0*/ 	.word	0x00000dd0
        /*03f4*/ 	.word	0x000000ff
        /*03f8*/ 	.word	0x00000170
        /*03fc*/ 	.short	0x0100
        /*03fe*/ 	.byte	0x04
	.zero		1


	//   ....[49]....
        /*0400*/ 	.word	0x00000de0
        /*0404*/ 	.word	0x000000ff
        /*0408*/ 	.word	0x00000190
        /*040c*/ 	.short	0x0100
        /*040e*/ 	.byte	0x04
	.zero		1


	//   ....[50]....
        /*0410*/ 	.word	0x00000df0
        /*0414*/ 	.word	0x000000ff
        /*0418*/ 	.word	0x00000178
        /*041c*/ 	.short	0x0100
        /*041e*/ 	.byte	0x04
	.zero		1


	//   ....[51]....
        /*0420*/ 	.word	0x00000e00
        /*0424*/ 	.word	0x000000ff
        /*0428*/ 	.word	0x00000198
        /*042c*/ 	.short	0x0100
        /*042e*/ 	.byte	0x04
	.zero		1


	//   ....[52]....
        /*0430*/ 	.word	0x00000f00
        /*0434*/ 	.word	0x000000ff
        /*0438*/ 	.word	0x000001a0
        /*043c*/ 	.short	0x0100
        /*043e*/ 	.byte	0x04
	.zero		1


	//   ....[53]....
        /*0440*/ 	.word	0x00000f10
        /*0444*/ 	.word	0x000000ff
        /*0448*/ 	.word	0x000001b0
        /*044c*/ 	.short	0x0100
        /*044e*/ 	.byte	0x04
	.zero		1


	//   ....[54]....
        /*0450*/ 	.word	0x00000f20
        /*0454*/ 	.word	0x000000ff
        /*0458*/ 	.word	0x000001a8
        /*045c*/ 	.short	0x0100
        /*045e*/ 	.byte	0x04
	.zero		1


	//   ....[55]....
        /*0460*/ 	.word	0x00000f30
        /*0464*/ 	.word	0x000000ff
        /*0468*/ 	.word	0x000001b8
        /*046c*/ 	.short	0x0100
        /*046e*/ 	.byte	0x04
	.zero		1


	//   ....[56]....
        /*0470*/ 	.word	0x00001030
        /*0474*/ 	.word	0x000000ff
        /*0478*/ 	.word	0x000001c0
        /*047c*/ 	.short	0x0100
        /*047e*/ 	.byte	0x06
	.zero		1


	//   ....[57]....
        /*0480*/ 	.word	0x00001c10
        /*0484*/ 	.word	0x00000000
        /*0488*/ 	.word	0x000001b0
        /*048c*/ 	.short	0x010a
        /*048e*/ 	.byte	0xff
	.zero		1


	//   ....[58]....
        /*0490*/ 	.word	0x00001c40
        /*0494*/ 	.word	0x00000000
        /*0498*/ 	.word	0x000001a0
        /*049c*/ 	.short	0x0101
        /*049e*/ 	.byte	0xff
	.zero		1


	//   ....[59]....
        /*04a0*/ 	.word	0x00001ce0
        /*04a4*/ 	.word	0x000000ff
        /*04a8*/ 	.word	0x00000090
        /*04ac*/ 	.short	0x010a
        /*04ae*/ 	.byte	0x04
	.zero		1


	//   ....[60]....
        /*04b0*/ 	.word	0x00001db0
        /*04b4*/ 	.word	0x000000ff
        /*04b8*/ 	.word	0x00000090
        /*04bc*/ 	.short	0x010a
        /*04be*/ 	.byte	0x21
	.zero		1


	//   ....[61]....
        /*04c0*/ 	.word	0x00001f60
        /*04c4*/ 	.word	0x000000ff
        /*04c8*/ 	.word	0x00000090
        /*04cc*/ 	.short	0x010a
        /*04ce*/ 	.byte	0x05
	.zero		1


	//   ....[62]....
        /*04d0*/ 	.word	0x00002070
        /*04d4*/ 	.word	0x000000ff
        /*04d8*/ 	.word	0x00000138
        /*04dc*/ 	.short	0x0101
        /*04de*/ 	.byte	0x0d
	.zero		1


	//   ....[63]....
        /*04e0*/ 	.word	0x00002090
        /*04e4*/ 	.word	0x000000ff
        /*04e8*/ 	.word	0x00000090
        /*04ec*/ 	.short	0x010a
        /*04ee*/ 	.byte	0x04
	.zero		1


	//   ....[64]....
        /*04f0*/ 	.word	0x00002110
        /*04f4*/ 	.word	0x000000ff
        /*04f8*/ 	.word	0x00000090
        /*04fc*/ 	.short	0x010a
        /*04fe*/ 	.byte	0x11
	.zero		1


	//   ....[65]....
        /*0500*/ 	.word	0x000022b0
        /*0504*/ 	.word	0x000000ff
        /*0508*/ 	.word	0x00000090
        /*050c*/ 	.short	0x010a
        /*050e*/ 	.byte	0x05
	.zero		1


	//   ....[66]....
        /*0510*/ 	.word	0x000023f0
        /*0514*/ 	.word	0x00000003
        /*0518*/ 	.word	0x00000140
        /*051c*/ 	.short	0x010a
        /*051e*/ 	.byte	0xff
	.zero		1


	//   ....[67]....
        /*0520*/ 	.word	0x00002540
        /*0524*/ 	.word	0x00000000
        /*0528*/ 	.word	0x00000000
        /*052c*/ 	.short	0x0101
        /*052e*/ 	.byte	0xff
	.zero		1


	//   ....[68]....
        /*0530*/ 	.word	0x00002ae0
        /*0534*/ 	.word	0x000000ff
        /*0538*/ 	.word	0x00000000
        /*053c*/ 	.short	0x010a
        /*053e*/ 	.byte	0x04
	.zero		1


	//   ....[69]....
        /*0540*/ 	.word	0x00002b70
        /*0544*/ 	.word	0x000000ff
        /*0548*/ 	.word	0x00000000
        /*054c*/ 	.short	0x010a
        /*054e*/ 	.byte	0x05
	.zero		1


	//   ....[70]....
        /*0550*/ 	.word	0x00002c00
        /*0554*/ 	.word	0x000000ff
        /*0558*/ 	.word	0x00000000
        /*055c*/ 	.short	0x010a
        /*055e*/ 	.byte	0x05
	.zero		1


	//   ....[71]....
        /*0560*/ 	.word	0x00002c90
        /*0564*/ 	.word	0x000000ff
        /*0568*/ 	.word	0x00000000
        /*056c*/ 	.short	0x010a
        /*056e*/ 	.byte	0x05
	.zero		1


	//   ....[72]....
        /*0570*/ 	.word	0x00002d20
        /*0574*/ 	.word	0x000000ff
        /*0578*/ 	.word	0x00000000
        /*057c*/ 	.short	0x010a
        /*057e*/ 	.byte	0x05
	.zero		1


	//   ....[73]....
        /*0580*/ 	.word	0x00002db0
        /*0584*/ 	.word	0x000000ff
        /*0588*/ 	.word	0x00000000
        /*058c*/ 	.short	0x010a
        /*058e*/ 	.byte	0x05
	.zero		1


	//   ....[74]....
        /*0590*/ 	.word	0x00002e40
        /*0594*/ 	.word	0x000000ff
        /*0598*/ 	.word	0x00000000
        /*059c*/ 	.short	0x010a
        /*059e*/ 	.byte	0x05
	.zero		1


	//   ....[75]....
        /*05a0*/ 	.word	0x00002ed0
        /*05a4*/ 	.word	0x000000ff
        /*05a8*/ 	.word	0x00000000
        /*05ac*/ 	.short	0x010a
        /*05ae*/ 	.byte	0x05
	.zero		1


	//   ....[76]....
        /*05b0*/ 	.word	0x00002f60
        /*05b4*/ 	.word	0x000000ff
        /*05b8*/ 	.word	0x00000000
        /*05bc*/ 	.short	0x010a
        /*05be*/ 	.byte	0x05
	.zero		1


	//   ....[77]....
        /*05c0*/ 	.word	0x00002ff0
        /*05c4*/ 	.word	0x000000ff
        /*05c8*/ 	.word	0x00000000
        /*05cc*/ 	.short	0x010a
        /*05ce*/ 	.byte	0x05
	.zero		1


	//   ....[78]....
        /*05d0*/ 	.word	0x00003080
        /*05d4*/ 	.word	0x000000ff
        /*05d8*/ 	.word	0x00000000
        /*05dc*/ 	.short	0x010a
        /*05de*/ 	.byte	0x05
	.zero		1


	//   ....[79]....
        /*05e0*/ 	.word	0x00003110
        /*05e4*/ 	.word	0x000000ff
        /*05e8*/ 	.word	0x00000000
        /*05ec*/ 	.short	0x010a
        /*05ee*/ 	.byte	0x05
	.zero		1


	//   ....[80]....
        /*05f0*/ 	.word	0x000031a0
        /*05f4*/ 	.word	0x000000ff
        /*05f8*/ 	.word	0x00000000
        /*05fc*/ 	.short	0x010a
        /*05fe*/ 	.byte	0x05
	.zero		1


	//   ....[81]....
        /*0600*/ 	.word	0x00003230
        /*0604*/ 	.word	0x000000ff
        /*0608*/ 	.word	0x00000000
        /*060c*/ 	.short	0x010a
        /*060e*/ 	.byte	0x05
	.zero		1


	//   ....[82]....
        /*0610*/ 	.word	0x000032c0
        /*0614*/ 	.word	0x000000ff
        /*0618*/ 	.word	0x00000000
        /*061c*/ 	.short	0x010a
        /*061e*/ 	.byte	0x05
	.zero		1


	//   ....[83]....
        /*0620*/ 	.word	0x00003350
        /*0624*/ 	.word	0x000000ff
        /*0628*/ 	.word	0x00000000
        /*062c*/ 	.short	0x010a
        /*062e*/ 	.byte	0x05
	.zero		1


	//   ....[84]....
        /*0630*/ 	.word	0x000033e0
        /*0634*/ 	.word	0x000000ff
        /*0638*/ 	.word	0x00000000
        /*063c*/ 	.short	0x010a
        /*063e*/ 	.byte	0x05
	.zero		1


	//   ....[85]....
        /*0640*/ 	.word	0x00003480
        /*0644*/ 	.word	0x00000000
        /*0648*/ 	.word	0x00000000
        /*064c*/ 	.short	0x010a
        /*064e*/ 	.byte	0xff
	.zero		1


	//   ....[86]....
        /*0650*/ 	.word	0x000035c0
        /*0654*/ 	.word	0x00000002
        /*0658*/ 	.word	0x000001a0
        /*065c*/ 	.short	0x010a
        /*065e*/ 	.byte	0xff
	.zero		1


	//   ....[87]....
        /*0660*/ 	.word	0x00003630
        /*0664*/ 	.word	0x00000002
        /*0668*/ 	.word	0x00000000
        /*066c*/ 	.short	0x0101
        /*066e*/ 	.byte	0xff
	.zero		1


	//   ....[88]....
        /*0670*/ 	.word	0x00003650
        /*0674*/ 	.word	0x000000ff
        /*0678*/ 	.word	0x00000150
        /*067c*/ 	.short	0x010a
        /*067e*/ 	.byte	0x04
	.zero		1


	//   ....[89]....
        /*0680*/ 	.word	0x00003770
        /*0684*/ 	.word	0x00000002
        /*0688*/ 	.word	0x00000140
        /*068c*/ 	.short	0x010a
        /*068e*/ 	.byte	0xff
	.zero		1


	//   ....[90]....
        /*0690*/ 	.word	0x00003870
        /*0694*/ 	.word	0x00000002
        /*0698*/ 	.word	0x00000000
        /*069c*/ 	.short	0x0101
        /*069e*/ 	.byte	0xff
	.zero		1


	//   ....[91]....
        /*06a0*/ 	.word	0x00003900
        /*06a4*/ 	.word	0x000000ff
        /*06a8*/ 	.word	0x00000150
        /*06ac*/ 	.short	0x0106
        /*06ae*/ 	.byte	0x04
	.zero		1


	//   ....[92]....
        /*06b0*/ 	.word	0x00003920
        /*06b4*/ 	.word	0x000000ff
        /*06b8*/ 	.word	0x00000150
        /*06bc*/ 	.short	0x010a
        /*06be*/ 	.byte	0x04
	.zero		1


	//   ....[93]....
        /*06c0*/ 	.word	0x000039b0
        /*06c4*/ 	.word	0x000000ff
        /*06c8*/ 	.word	0x00000150
        /*06cc*/ 	.short	0x0106
        /*06ce*/ 	.byte	0x07
	.zero		1


	//   ....[94]....
        /*06d0*/ 	.word	0x000039f0
        /*06d4*/ 	.word	0x00000000
        /*06d8*/ 	.word	0x00000150
        /*06dc*/ 	.short	0x010a
        /*06de*/ 	.byte	0xff
	.zero		1


	//   ....[95]....
        /*06e0*/ 	.word	0x00003c40
        /*06e4*/ 	.word	0x000000ff
        /*06e8*/ 	.word	0x00000008
        /*06ec*/ 	.short	0x010a
        /*06ee*/ 	.byte	0x05
	.zero		1


	//   ....[96]....
        /*06f0*/ 	.word	0x00003c60
        /*06f4*/ 	.word	0x000000ff
        /*06f8*/ 	.word	0x00000008
        /*06fc*/ 	.short	0x010a
        /*06fe*/ 	.byte	0x05
	.zero		1


	//   ....[97]....
        /*0700*/ 	.word	0x00003df0
        /*0704*/ 	.word	0x000000ff
        /*0708*/ 	.word	0x00000008
        /*070c*/ 	.short	0x010a
        /*070e*/ 	.byte	0x05
	.zero		1


	//   ....[98]....
        /*0710*/ 	.word	0x00003e10
        /*0714*/ 	.word	0x000000ff
        /*0718*/ 	.word	0x00000008
        /*071c*/ 	.short	0x010a
        /*071e*/ 	.byte	0x05
	.zero		1


	//   ....[99]....
        /*0720*/ 	.word	0x00003ed0
        /*0724*/ 	.word	0x000000ff
        /*0728*/ 	.word	0x00000000
        /*072c*/ 	.short	0x0101
        /*072e*/ 	.byte	0x04
	.zero		1


	//   ....[100]....
        /*0730*/ 	.word	0x00004210
        /*0734*/ 	.word	0x00000000
        /*0738*/ 	.word	0x00000140
        /*073c*/ 	.short	0x010a
        /*073e*/ 	.byte	0xff
	.zero		1


	//   ....[101]....
        /*0740*/ 	.word	0x000042d0
        /*0744*/ 	.word	0x00000000
        /*0748*/ 	.word	0x00000000
        /*074c*/ 	.short	0x0101
        /*074e*/ 	.byte	0xff
	.zero		1


	//   ....[102]....
        /*0750*/ 	.word	0x00004390
        /*0754*/ 	.word	0x000000ff
        /*0758*/ 	.word	0x00000000
        /*075c*/ 	.short	0x010a
        /*075e*/ 	.byte	0x04
	.zero		1


	//   ....[103]....
        /*0760*/ 	.word	0x000043a0
        /*0764*/ 	.word	0x000000ff
        /*0768*/ 	.word	0x00000180
        /*076c*/ 	.short	0x010a
        /*076e*/ 	.byte	0x1f
	.zero		1


	//   ....[104]....
        /*0770*/ 	.word	0x00004450
        /*0774*/ 	.word	0x000000ff
        /*0778*/ 	.word	0x00000000
        /*077c*/ 	.short	0x010a
        /*077e*/ 	.byte	0x05
	.zero		1


	//   ....[105]....
        /*0780*/ 	.word	0x00004580
        /*0784*/ 	.word	0x000000ff
        /*0788*/ 	.word	0x00000000
        /*078c*/ 	.short	0x010a
        /*078e*/ 	.byte	0x04
	.zero		1


	//   ....[106]....
        /*0790*/ 	.word	0x00004880
        /*0794*/ 	.word	0x000000ff
        /*0798*/ 	.word	0x00000000
        /*079c*/ 	.short	0x010a
        /*079e*/ 	.byte	0x04
	.zero		1


	//   ....[107]....
        /*07a0*/ 	.word	0x00004910
        /*07a4*/ 	.word	0x000000ff
        /*07a8*/ 	.word	0x00000000
        /*07ac*/ 	.short	0x010a
        /*07ae*/ 	.byte	0x05
	.zero		1


	//   ....[108]....
        /*07b0*/ 	.word	0x000049a0
        /*07b4*/ 	.word	0x000000ff
        /*07b8*/ 	.word	0x00000000
        /*07bc*/ 	.short	0x010a
        /*07be*/ 	.byte	0x05
	.zero		1


	//   ....[109]....
        /*07c0*/ 	.word	0x00004a40
        /*07c4*/ 	.word	0x00000000
        /*07c8*/ 	.word	0x00000000
        /*07cc*/ 	.short	0x010a
        /*07ce*/ 	.byte	0xff
	.zero		1


	//   ....[110]....
        /*07d0*/ 	.word	0x00004a80
        /*07d4*/ 	.word	0x00000000
        /*07d8*/ 	.word	0x00000000
        /*07dc*/ 	.short	0x010a
        /*07de*/ 	.byte	0xff
	.zero		1


	//   ....[111]....
        /*07e0*/ 	.word	0x00004af0
        /*07e4*/ 	.word	0x000000ff
        /*07e8*/ 	.word	0x00000000
        /*07ec*/ 	.short	0x0101
        /*07ee*/ 	.byte	0x04
	.zero		1


	//   ....[112]....
        /*07f0*/ 	.word	0x00004b30
        /*07f4*/ 	.word	0x000000ff
        /*07f8*/ 	.word	0x000001c0
        /*07fc*/ 	.short	0x010a
        /*07fe*/ 	.byte	0x1a
	.zero		1


	//   ....[113]....
        /*0800*/ 	.word	0x00004b80
        /*0804*/ 	.word	0x000000ff
        /*0808*/ 	.word	0x00000000
        /*080c*/ 	.short	0x0101
        /*080e*/ 	.byte	0x04
	.zero		1


	//   ....[114]....
        /*0810*/ 	.word	0x00005000
        /*0814*/ 	.word	0x00000007
        /*0818*/ 	.word	0x00000140
        /*081c*/ 	.short	0x010a
        /*081e*/ 	.byte	0xff
	.zero		1


	//   ....[115]....
        /*0820*/ 	.word	0x00005170
        /*0824*/ 	.word	0x00000000
        /*0828*/ 	.word	0x00000000
        /*082c*/ 	.short	0x0101
        /*082e*/ 	.byte	0xff
	.zero		1


	//   ....[116]....
        /*0830*/ 	.word	0x000055e0
        /*0834*/ 	.word	0x000000ff
        /*0838*/ 	.word	0x00000138
        /*083c*/ 	.short	0x010a
        /*083e*/ 	.byte	0x11
	.zero		1


	//   ....[117]....
        /*0840*/ 	.word	0x00005760
        /*0844*/ 	.word	0x000000ff
        /*0848*/ 	.word	0x00000128
        /*084c*/ 	.short	0x010a
        /*084e*/ 	.byte	0x11
	.zero		1


	//   ....[118]....
        /*0850*/ 	.word	0x00005970
        /*0854*/ 	.word	0x000000ff
        /*0858*/ 	.word	0x00000120
        /*085c*/ 	.short	0x010b
        /*085e*/ 	.byte	0x11
	.zero		1


	//   ....[119]....
        /*0860*/ 	.word	0x00005980
        /*0864*/ 	.word	0x000000ff
        /*0868*/ 	.word	0x00000000
        /*086c*/ 	.short	0x0101
        /*086e*/ 	.byte	0x1b
	.zero		1


	//   ....[120]....
        /*0870*/ 	.word	0x000059c0
        /*0874*/ 	.word	0x00000000
        /*0878*/ 	.word	0x00000128
        /*087c*/ 	.short	0x010a
        /*087e*/ 	.byte	0xff
	.zero		1


	//   ....[121]....
        /*0880*/ 	.word	0x00005d30
        /*0884*/ 	.word	0x00000003
        /*0888*/ 	.word	0x00000140
        /*088c*/ 	.short	0x010a
        /*088e*/ 	.byte	0xff
	.zero		1


	//   ....[122]....
        /*0890*/ 	.word	0x00005eb0
        /*0894*/ 	.word	0x00000000
        /*0898*/ 	.word	0x00000000
        /*089c*/ 	.short	0x0101
        /*089e*/ 	.byte	0xff
	.zero		1


	//   ....[123]....
        /*08a0*/ 	.word	0x00006910
        /*08a4*/ 	.word	0x000000ff
        /*08a8*/ 	.word	0x00000120
        /*08ac*/ 	.short	0x010a
        /*08ae*/ 	.byte	0x2c
	.zero		1


	//   ....[124]....
        /*08b0*/ 	.word	0x00006920
        /*08b4*/ 	.word	0x00000052
        /*08b8*/ 	.word	0x00000160
        /*08bc*/ 	.short	0x010a
        /*08be*/ 	.byte	0xff
	.zero		1


	//   ....[125]....
        /*08c0*/ 	.word	0x00006a70
        /*08c4*/ 	.word	0x000000ff
        /*08c8*/ 	.word	0x00000120
        /*08cc*/ 	.short	0x010a
        /*08ce*/ 	.byte	0x2c
	.zero		1


	//   ....[126]....
        /*08d0*/ 	.word	0x00006b60
        /*08d4*/ 	.word	0x000000ff
        /*08d8*/ 	.word	0x00000000
        /*08dc*/ 	.short	0x0101
        /*08de*/ 	.byte	0x04
	.zero		1


	//   ....[127]....
        /*08e0*/ 	.word	0x00006bc0
        /*08e4*/ 	.word	0x00000052
        /*08e8*/ 	.word	0x00000160
        /*08ec*/ 	.short	0x010a
        /*08ee*/ 	.byte	0xff
	.zero		1


	//   ....[128]....
        /*08f0*/ 	.word	0x00006fa0
        /*08f4*/ 	.word	0x00000052
        /*08f8*/ 	.word	0x00000000
        /*08fc*/ 	.short	0x0101
        /*08fe*/ 	.byte	0xff
	.zero		1


	//   ....[129]....
        /*0900*/ 	.word	0x000077f0
        /*0904*/ 	.word	0x00000000
        /*0908*/ 	.word	0x000001b0
        /*090c*/ 	.short	0x010a
        /*090e*/ 	.byte	0xff
	.zero		1


	//   ....[130]....
        /*0910*/ 	.word	0x00007850
        /*0914*/ 	.word	0x00000000
        /*0918*/ 	.word	0x00000090
        /*091c*/ 	.short	0x010a
        /*091e*/ 	.byte	0xff
	.zero		1


	//   ....[131]....
        /*0920*/ 	.word	0x000078b0
        /*0924*/ 	.word	0x00000000
        /*0928*/ 	.word	0x00000090
        /*092c*/ 	.short	0x010a
        /*092e*/ 	.byte	0xff
	.zero		1


	//   ....[132]....
        /*0930*/ 	.word	0x00007900
        /*0934*/ 	.word	0x00000003
        /*0938*/ 	.word	0x00000140
        /*093c*/ 	.short	0x010a
        /*093e*/ 	.byte	0xff
	.zero		1


	//   ....[133]....
        /*0940*/ 	.word	0x00007960
        /*0944*/ 	.word	0x00000000
        /*0948*/ 	.word	0x00000000
        /*094c*/ 	.short	0x010a
        /*094e*/ 	.byte	0xff
	.zero		1


	//   ....[134]....
        /*0950*/ 	.word	0x000079c0
        /*0954*/ 	.word	0x00000000
        /*0958*/ 	.word	0x00000000
        /*095c*/ 	.short	0x010a
        /*095e*/ 	.byte	0xff
	.zero		1


	//   ....[135]....
        /*0960*/ 	.word	0x00007a20
        /*0964*/ 	.word	0x00000000
        /*0968*/ 	.word	0x00000000
        /*096c*/ 	.short	0x010a
        /*096e*/ 	.byte	0xff
	.zero		1


	//   ....[136]....
        /*0970*/ 	.word	0x00007a80
        /*0974*/ 	.word	0x00000000
        /*0978*/ 	.word	0x00000000
        /*097c*/ 	.short	0x010a
        /*097e*/ 	.byte	0xff
	.zero		1


	//   ....[137]....
        /*0980*/ 	.word	0x00007ae0
        /*0984*/ 	.word	0x00000000
        /*0988*/ 	.word	0x00000000
        /*098c*/ 	.short	0x010a
        /*098e*/ 	.byte	0xff
	.zero		1


	//   ....[138]....
        /*0990*/ 	.word	0x00007b40
        /*0994*/ 	.word	0x00000000
        /*0998*/ 	.word	0x00000000
        /*099c*/ 	.short	0x010a
        /*099e*/ 	.byte	0xff
	.zero		1


	//   ....[139]....
        /*09a0*/ 	.word	0x00007ba0
        /*09a4*/ 	.word	0x00000000
        /*09a8*/ 	.word	0x00000000
        /*09ac*/ 	.short	0x010a
        /*09ae*/ 	.byte	0xff
	.zero		1


	//   ....[140]....
        /*09b0*/ 	.word	0x00007c00
        /*09b4*/ 	.word	0x00000000
        /*09b8*/ 	.word	0x00000000
        /*09bc*/ 	.short	0x010a
        /*09be*/ 	.byte	0xff
	.zero		1


	//   ....[141]....
        /*09c0*/ 	.word	0x00007c60
        /*09c4*/ 	.word	0x00000000
        /*09c8*/ 	.word	0x00000000
        /*09cc*/ 	.short	0x010a
        /*09ce*/ 	.byte	0xff
	.zero		1


	//   ....[142]....
        /*09d0*/ 	.word	0x00007cc0
        /*09d4*/ 	.word	0x00000000
        /*09d8*/ 	.word	0x00000000
        /*09dc*/ 	.short	0x010a
        /*09de*/ 	.byte	0xff
	.zero		1


	//   ....[143]....
        /*09e0*/ 	.word	0x00007d20
        /*09e4*/ 	.word	0x00000000
        /*09e8*/ 	.word	0x00000000
        /*09ec*/ 	.short	0x010a
        /*09ee*/ 	.byte	0xff
	.zero		1


	//   ....[144]....
        /*09f0*/ 	.word	0x00007d80
        /*09f4*/ 	.word	0x00000000
        /*09f8*/ 	.word	0x00000000
        /*09fc*/ 	.short	0x010a
        /*09fe*/ 	.byte	0xff
	.zero		1


	//   ....[145]....
        /*0a00*/ 	.word	0x00007de0
        /*0a04*/ 	.word	0x00000000
        /*0a08*/ 	.word	0x00000000
        /*0a0c*/ 	.short	0x010a
        /*0a0e*/ 	.byte	0xff
	.zero		1


	//   ....[146]....
        /*0a10*/ 	.word	0x00007e40
        /*0a14*/ 	.word	0x00000000
        /*0a18*/ 	.word	0x00000000
        /*0a1c*/ 	.short	0x010a
        /*0a1e*/ 	.byte	0xff
	.zero		1


	//   ....[147]....
        /*0a20*/ 	.word	0x00007ea0
        /*0a24*/ 	.word	0x00000000
        /*0a28*/ 	.word	0x00000000
        /*0a2c*/ 	.short	0x010a
        /*0a2e*/ 	.byte	0xff
	.zero		1


	//   ....[148]....
        /*0a30*/ 	.word	0x00007f00
        /*0a34*/ 	.word	0x00000000
        /*0a38*/ 	.word	0x00000000
        /*0a3c*/ 	.short	0x010a
        /*0a3e*/ 	.byte	0xff
	.zero		1


	//   ....[149]....
        /*0a40*/ 	.word	0x00007f60
        /*0a44*/ 	.word	0x00000000
        /*0a48*/ 	.word	0x00000000
        /*0a4c*/ 	.short	0x010a
        /*0a4e*/ 	.byte	0xff
	.zero		1


	//   ....[150]....
        /*0a50*/ 	.word	0x00007fb0
        /*0a54*/ 	.word	0x00000002
        /*0a58*/ 	.word	0x000001a0
        /*0a5c*/ 	.short	0x010a
        /*0a5e*/ 	.byte	0xff
	.zero		1


	//   ....[151]....
        /*0a60*/ 	.word	0x00008010
        /*0a64*/ 	.word	0x00000002
        /*0a68*/ 	.word	0x00000150
        /*0a6c*/ 	.short	0x010a
        /*0a6e*/ 	.byte	0xff
	.zero		1


	//   ....[152]....
        /*0a70*/ 	.word	0x00008060
        /*0a74*/ 	.word	0x00000002
        /*0a78*/ 	.word	0x00000140
        /*0a7c*/ 	.short	0x010a
        /*0a7e*/ 	.byte	0xff
	.zero		1


	//   ....[153]....
        /*0a80*/ 	.word	0x000080c0
        /*0a84*/ 	.word	0x00000000
        /*0a88*/ 	.word	0x00000150
        /*0a8c*/ 	.short	0x010a
        /*0a8e*/ 	.byte	0xff
	.zero		1


	//   ....[154]....
        /*0a90*/ 	.word	0x00008120
        /*0a94*/ 	.word	0x00000005
        /*0a98*/ 	.word	0x00000008
        /*0a9c*/ 	.short	0x010a
        /*0a9e*/ 	.byte	0xff
	.zero		1


	//   ....[155]....
        /*0aa0*/ 	.word	0x00008210
        /*0aa4*/ 	.word	0x00000000
        /*0aa8*/ 	.word	0x00000008
        /*0aac*/ 	.short	0x010a
        /*0aae*/ 	.byte	0xff
	.zero		1


	//   ....[156]....
        /*0ab0*/ 	.word	0x00008260
        /*0ab4*/ 	.word	0x00000000
        /*0ab8*/ 	.word	0x00000140
        /*0abc*/ 	.short	0x010a
        /*0abe*/ 	.byte	0xff
	.zero		1


	//   ....[157]....
        /*0ac0*/ 	.word	0x000082c0
        /*0ac4*/ 	.word	0x00000000
        /*0ac8*/ 	.word	0x00000180
        /*0acc*/ 	.short	0x010a
        /*0ace*/ 	.byte	0xff
	.zero		1


	//   ....[158]....
        /*0ad0*/ 	.word	0x00008320
        /*0ad4*/ 	.word	0x00000000
        /*0ad8*/ 	.word	0x00000000
        /*0adc*/ 	.short	0x010a
        /*0ade*/ 	.byte	0xff
	.zero		1


	//   ....[159]....
        /*0ae0*/ 	.word	0x00008380
        /*0ae4*/ 	.word	0x00000000
        /*0ae8*/ 	.word	0x00000000
        /*0aec*/ 	.short	0x010a
        /*0aee*/ 	.byte	0xff
	.zero		1


	//   ....[160]....
        /*0af0*/ 	.word	0x000083e0
        /*0af4*/ 	.word	0x00000000
        /*0af8*/ 	.word	0x00000000
        /*0afc*/ 	.short	0x010a
        /*0afe*/ 	.byte	0xff
	.zero		1


	//   ....[161]....
        /*0b00*/ 	.word	0x00008440
        /*0b04*/ 	.word	0x00000000
        /*0b08*/ 	.word	0x00000000
        /*0b0c*/ 	.short	0x010a
        /*0b0e*/ 	.byte	0xff
	.zero		1


	//   ....[162]....
        /*0b10*/ 	.word	0x000084a0
        /*0b14*/ 	.word	0x00000000
        /*0b18*/ 	.word	0x000001c0
        /*0b1c*/ 	.short	0x010a
        /*0b1e*/ 	.byte	0xff
	.zero		1


	//   ....[163]....
        /*0b20*/ 	.word	0x000084f0
        /*0b24*/ 	.word	0x00000007
        /*0b28*/ 	.word	0x00000140
        /*0b2c*/ 	.short	0x010a
        /*0b2e*/ 	.byte	0xff
	.zero		1


	//   ....[164]....
        /*0b30*/ 	.word	0x00008550
        /*0b34*/ 	.word	0x00000000
        /*0b38*/ 	.word	0x00000138
        /*0b3c*/ 	.short	0x010a
        /*0b3e*/ 	.byte	0xff
	.zero		1


	//   ....[165]....
        /*0b40*/ 	.word	0x000085b0
        /*0b44*/ 	.word	0x00000000
        /*0b48*/ 	.word	0x00000128
        /*0b4c*/ 	.short	0x010a
        /*0b4e*/ 	.byte	0xff
	.zero		1


	//   ....[166]....
        /*0b50*/ 	.word	0x00008600
        /*0b54*/ 	.word	0x00000003
        /*0b58*/ 	.word	0x00000140
        /*0b5c*/ 	.short	0x010a
        /*0b5e*/ 	.byte	0xff
	.zero		1


	//   ....[167]....
        /*0b60*/ 	.word	0x00008660
        /*0b64*/ 	.word	0x00000000
        /*0b68*/ 	.word	0x00000120
        /*0b6c*/ 	.short	0x010a
        /*0b6e*/ 	.byte	0xff
	.zero		1


	//   ....[168]....
        /*0b70*/ 	.word	0x000086b0
        /*0b74*/ 	.word	0x00000052
        /*0b78*/ 	.word	0x00000160
        /*0b7c*/ 	.short	0x010a
        /*0b7e*/ 	.byte	0xff
	.zero		1


	//----- nvinfo : EIATTR_NUM_MBARRIERS
	.align		4
.L_47:
        /*0b80*/ 	.byte	0x03, 0x38
        /*0b82*/ 	.short	0x0039


	//----- nvinfo : EIATTR_EXIT_INSTR_OFFSETS
	.align		4
        /*0b84*/ 	.byte	0x04, 0x1c
        /*0b86*/ 	.short	(.L_49 - .L_48)


	//   ....[0]....
.L_48:
        /*0b88*/ 	.word	0x000034b0


	//   ....[1]....
        /*0b8c*/ 	.word	0x000039c0


	//   ....[2]....
        /*0b90*/ 	.word	0x00003a20


	//   ....[3]....
        /*0b94*/ 	.word	0x00004db0


	//   ....[4]....
        /*0b98*/ 	.word	0x000059f0


	//   ....[5]....
        /*0b9c*/ 	.word	0x00005a30


	//   ....[6]....
        /*0ba0*/ 	.word	0x000077e0


	//----- nvinfo : EIATTR_MAX_THREADS
	.align		4
.L_49:
        /*0ba4*/ 	.byte	0x04, 0x05
        /*0ba6*/ 	.short	(.L_51 - .L_50)
.L_50:
        /*0ba8*/ 	.word	0x00000100
        /*0bac*/ 	.word	0x00000001
        /*0bb0*/ 	.word	0x00000001


	//----- nvinfo : EIATTR_CRS_STACK_SIZE
	.align		4
.L_51:
        /*0bb4*/ 	.byte	0x04, 0x1e
        /*0bb6*/ 	.short	(.L_53 - .L_52)
.L_52:
        /*0bb8*/ 	.word	0x00000000


	//----- nvinfo : EIATTR_CBANK_PARAM_SIZE
	.align		4
.L_53:
        /*0bbc*/ 	.byte	0x03, 0x19
        /*0bbe*/ 	.short	0x0800


	//----- nvinfo : EIATTR_PARAM_CBANK
	.align		4
        /*0bc0*/ 	.byte	0x04, 0x0a
        /*0bc2*/ 	.short	(.L_55 - .L_54)
	.align		4
.L_54:
        /*0bc4*/ 	.word	index@(.nv.constant0._ZN7cutlass13device_kernelINS_4gemm6kernel13GemmUniversalIN4cute5tupleIJiiiiEEENS1_10collective13CollectiveMmaINS1_35MainloopSm100TmaUmmaWarpSpecializedILi18ELi2ELi4ENS5_IJNS4_1CILi2EEESB_NSA_ILi1EEEEEEEENS5_IJNSA_ILi128EEENSA_ILi64EEESF_EEENS_12float_e4m3_tENS5_IJlSC_lEEESI_SJ_NS4_8TiledMMAINS4_8MMA_AtomIJNS4_10MMA_TraitsINS4_25SM100_MMA_F8F6F4_2x1SM_SSEJSI_SI_fSF_SG_NS4_17integral_constantINS4_4UMMA5MajorELSQ_0EEESR_NSO_INSP_7ScaleInELSS_0EEEST_EEEEEENS4_6LayoutINS5_IJSC_SC_SC_EEENS5_IJNSA_ILi0EEESY_SY_EEEEENS5_IJNS4_10UnderscoreES11_S11_EEEEENS4_28SM100_TMA_2SM_LOAD_MULTICASTENS4_14ComposedLayoutINS4_7SwizzleILi3ELi4ELi3EEENS4_18smem_ptr_flag_bitsILi8EEENSW_INS5_IJNSA_ILi8EEESF_EEENS5_IJSF_SC_EEEEEEEvNS4_8identityENS4_18SM100_TMA_2SM_LOADES1E_vS1F_EENS_8epilogue10collective18CollectiveEpilogueINS1I_23Sm100TmaWarpSpecializedILi1ELi1ELi32ELb0ELb0EEEJNS5_IJSG_SG_SF_EEENS5_IJNSW_ISG_SC_EES1O_EEESI_SJ_SI_SJ_NS1I_6fusion15FusionCallbacksIS1M_NS1Q_17LinearCombinationISI_fSI_fLNS_15FloatRoundStyleE2EEES1N_S1P_JEEENS4_5SM1004TMEM4LOAD26SM100_TMEM_LOAD_32dp32b32xENS4_13SM90_TMA_LOADENS15_INS16_ILi2ELi4ELi3EEES19_NSW_INS5_IJS1A_SG_EEENS5_IJSG_SC_EEEEEEENS4_39AutoVectorizingCopyWithAssumedAlignmentILi128EEENS4_14SM90_TMA_STOREES25_S27_S27_EEEvvEEEEvNT_6ParamsE)
        /*0bc8*/ 	.short	0x0380
        /*0bca*/ 	.short	0x0800


	//----- nvinfo : EIATTR_SW_WAR
	.align		4
.L_55:
        /*0bcc*/ 	.byte	0x04, 0x36
        /*0bce*/ 	.short	(.L_57 - .L_56)
.L_56:
        /*0bd0*/ 	.word	0x00000008
.L_57:


//--------------------- .nv.callgraph             --------------------------
	.section	.nv.callgraph,"",@"SHT_CUDA_CALLGRAPH"
	.align	4
	.sectionentsize	8
	.align		4
        /*0000*/ 	.word	0x00000000
	.align		4
        /*0004*/ 	.word	0xffffffff
	.align		4
        /*0008*/ 	.word	index@(_ZN7cutlass13device_kernelINS_4gemm6kernel13GemmUniversalIN4cute5tupleIJiiiiEEENS1_10collective13CollectiveMmaINS1_35MainloopSm100TmaUmmaWarpSpecializedILi18ELi2ELi4ENS5_IJNS4_1CILi2EEESB_NSA_ILi1EEEEEEEENS5_IJNSA_ILi128EEENSA_ILi64EEESF_EEENS_12float_e4m3_tENS5_IJlSC_lEEESI_SJ_NS4_8TiledMMAINS4_8MMA_AtomIJNS4_10MMA_TraitsINS4_25SM100_MMA_F8F6F4_2x1SM_SSEJSI_SI_fSF_SG_NS4_17integral_constantINS4_4UMMA5MajorELSQ_0EEESR_NSO_INSP_7ScaleInELSS_0EEEST_EEEEEENS4_6LayoutINS5_IJSC_SC_SC_EEENS5_IJNSA_ILi0EEESY_SY_EEEEENS5_IJNS4_10UnderscoreES11_S11_EEEEENS4_28SM100_TMA_2SM_LOAD_MULTICASTENS4_14ComposedLayoutINS4_7SwizzleILi3ELi4ELi3EEENS4_18smem_ptr_flag_bitsILi8EEENSW_INS5_IJNSA_ILi8EEESF_EEENS5_IJSF_SC_EEEEEEEvNS4_8identityENS4_18SM100_TMA_2SM_LOADES1E_vS1F_EENS_8epilogue10collective18CollectiveEpilogueINS1I_23Sm100TmaWarpSpecializedILi1ELi1ELi32ELb0ELb0EEEJNS5_IJSG_SG_SF_EEENS5_IJNSW_ISG_SC_EES1O_EEESI_SJ_SI_SJ_NS1I_6fusion15FusionCallbacksIS1M_NS1Q_17LinearCombinationISI_fSI_fLNS_15FloatRoundStyleE2EEES1N_S1P_JEEENS4_5SM1004TMEM4LOAD26SM100_TMEM_LOAD_32dp32b32xENS4_13SM90_TMA_LOADENS15_INS16_ILi2ELi4ELi3EEES19_NSW_INS5_IJS1A_SG_EEENS5_IJSG_SC_EEEEEEENS4_39AutoVectorizingCopyWithAssumedAlignmentILi128EEENS4_14SM90_TMA_STOREES25_S27_S27_EEEvvEEEEvNT_6ParamsE)
	.align		4
        /*000c*/ 	.word	index@(__assertfail)
	.align		4
        /*0010*/ 	.word	0x00000000
	.align		4
        /*0014*/ 	.word	0xfffffffe
	.align		4
        /*0018*/ 	.word	0x00000000
	.align		4
        /*001c*/ 	.word	0xfffffffd
	.align		4
        /*0020*/ 	.word	0x00000000
	.align		4
        /*0024*/ 	.word	0xfffffffc


//--------------------- .nv.constant4             --------------------------
	.section	.nv.constant4,"a",@progbits
	.align	8
	.align		8
.nv.constant4:
        /*0000*/ 	.dword	__assertfail
	.align		8
        /*0008*/ 	.dword	__unnamed_1
	.align		8
        /*0010*/ 	.dword	__unnamed_2
	.align		8
        /*0018*/ 	.dword	_ZN40_INTERNAL_7c721944_4_k_cu_0145e205_337674cuda3std3__45__cpo5beginE
	.align		8
        /*0020*/ 	.dword	_ZN40_INTERNAL_7c721944_4_k_cu_0145e205_337674cuda3std3__45__cpo3endE
	.align		8
        /*0028*/ 	.dword	_ZN40_INTERNAL_7c721944_4_k_cu_0145e205_337674cuda3std3__45__cpo6cbeginE
	.align		8
        /*0030*/ 	.dword	_ZN40_INTERNAL_7c721944_4_k_cu_0145e205_337674cuda3std3__45__cpo4cendE
	.align		8
        /*0038*/ 	.dword	_ZN40_INTERNAL_7c721944_4_k_cu_0145e205_337674cuda3std3__442_GLOBAL__N__7c721944_4_k_cu_0145e205_337676ignoreE
	.align		8
        /*0040*/ 	.dword	_ZN40_INTERNAL_7c721944_4_k_cu_0145e205_337674cuda3std3__419piecewise_constructE
	.align		8
        /*0048*/ 	.dword	_ZN40_INTERNAL_7c721944_4_k_cu_0145e205_337674cuda3std3__48in_placeE
	.align		8
        /*0050*/ 	.dword	_ZN40_INTERNAL_7c721944_4_k_cu_0145e205_337674cuda3std6ranges3__45__cpo4swapE
	.align		8
        /*0058*/ 	.dword	_ZN40_INTERNAL_7c721944_4_k_cu_0145e205_337674cuda3std6ranges3__45__cpo9iter_moveE
	.align		8
        /*0060*/ 	.dword	_ZN40_INTERNAL_7c721944_4_k_cu_0145e205_337674cute7productE
	.align		8
        /*0068*/ 	.dword	_ZN40_INTERNAL_7c721944_4_k_cu_0145e205_337674cute1_E
	.align		8
        /*0070*/ 	.dword	$str$25
	.align		8
        /*0078*/ 	.dword	$str$26
	.align		8
        /*0080*/ 	.dword	$str$27
	.align		8
        /*0088*/ 	.dword	$str$28


//--------------------- .text._ZN7cutlass13device_kernelINS_4gemm6kernel13GemmUniversalIN4cute5tupleIJiiiiEEENS1_10collective13CollectiveMmaINS1_35MainloopSm100TmaUmmaWarpSpecializedILi18ELi2ELi4ENS5_IJNS4_1CILi2EEESB_NSA_ILi1EEEEEEEENS5_IJNSA_ILi128EEENSA_ILi64EEESF_EEENS_12float_e4m3_tENS5_IJlSC_lEEESI_SJ_NS4_8TiledMMAINS4_8MMA_AtomIJNS4_10MMA_TraitsINS4_25SM100_MMA_F8F6F4_2x1SM_SSEJSI_SI_fSF_SG_NS4_17integral_constantINS4_4UMMA5MajorELSQ_0EEESR_NSO_INSP_7ScaleInELSS_0EEEST_EEEEEENS4_6LayoutINS5_IJSC_SC_SC_EEENS5_IJNSA_ILi0EEESY_SY_EEEEENS5_IJNS4_10UnderscoreES11_S11_EEEEENS4_28SM100_TMA_2SM_LOAD_MULTICASTENS4_14ComposedLayoutINS4_7SwizzleILi3ELi4ELi3EEENS4_18smem_ptr_flag_bitsILi8EEENSW_INS5_IJNSA_ILi8EEESF_EEENS5_IJSF_SC_EEEEEEEvNS4_8identityENS4_18SM100_TMA_2SM_LOADES1E_vS1F_EENS_8epilogue10collective18CollectiveEpilogueINS1I_23Sm100TmaWarpSpecializedILi1ELi1ELi32ELb0ELb0EEEJNS5_IJSG_SG_SF_EEENS5_IJNSW_ISG_SC_EES1O_EEESI_SJ_SI_SJ_NS1I_6fusion15FusionCallbacksIS1M_NS1Q_17LinearCombinationISI_fSI_fLNS_15FloatRoundStyleE2EEES1N_S1P_JEEENS4_5SM1004TMEM4LOAD26SM100_TMEM_LOAD_32dp32b32xENS4_13SM90_TMA_LOADENS15_INS16_ILi2ELi4ELi3EEES19_NSW_INS5_IJS1A_SG_EEENS5_IJSG_SC_EEEEEEENS4_39AutoVectorizingCopyWithAssumedAlignmentILi128EEENS4_14SM90_TMA_STOREES25_S27_S27_EEEvvEEEEvNT_6ParamsE --------------------------
	.section	.text._ZN7cutlass13device_kernelINS_4gemm6kernel13GemmUniversalIN4cute5tupleIJiiiiEEENS1_10collective13CollectiveMmaINS1_35MainloopSm100TmaUmmaWarpSpecializedILi18ELi2ELi4ENS5_IJNS4_1CILi2EEESB_NSA_ILi1EEEEEEEENS5_IJNSA_ILi128EEENSA_ILi64EEESF_EEENS_12float_e4m3_tENS5_IJlSC_lEEESI_SJ_NS4_8TiledMMAINS4_8MMA_AtomIJNS4_10MMA_TraitsINS4_25SM100_MMA_F8F6F4_2x1SM_SSEJSI_SI_fSF_SG_NS4_17integral_constantINS4_4UMMA5MajorELSQ_0EEESR_NSO_INSP_7ScaleInELSS_0EEEST_EEEEEENS4_6LayoutINS5_IJSC_SC_SC_EEENS5_IJNSA_ILi0EEESY_SY_EEEEENS5_IJNS4_10UnderscoreES11_S11_EEEEENS4_28SM100_TMA_2SM_LOAD_MULTICASTENS4_14ComposedLayoutINS4_7SwizzleILi3ELi4ELi3EEENS4_18smem_ptr_flag_bitsILi8EEENSW_INS5_IJNSA_ILi8EEESF_EEENS5_IJSF_SC_EEEEEEEvNS4_8identityENS4_18SM100_TMA_2SM_LOADES1E_vS1F_EENS_8epilogue10collective18CollectiveEpilogueINS1I_23Sm100TmaWarpSpecializedILi1ELi1ELi32ELb0ELb0EEEJNS5_IJSG_SG_SF_EEENS5_IJNSW_ISG_SC_EES1O_EEESI_SJ_SI_SJ_NS1I_6fusion15FusionCallbacksIS1M_NS1Q_17LinearCombinationISI_fSI_fLNS_15FloatRoundStyleE2EEES1N_S1P_JEEENS4_5SM1004TMEM4LOAD26SM100_TMEM_LOAD_32dp32b32xENS4_13SM90_TMA_LOADENS15_INS16_ILi2ELi4ELi3EEES19_NSW_INS5_IJS1A_SG_EEENS5_IJSG_SC_EEEEEEENS4_39AutoVectorizingCopyWithAssumedAlignmentILi128EEENS4_14SM90_TMA_STOREES25_S27_S27_EEEvvEEEEvNT_6ParamsE,"ax",@progbits
	.align	128
.text._ZN7cutlass13device_kernelINS_4gemm6kernel13GemmUniversalIN4cute5tupleIJiiiiEEENS1_10collective13CollectiveMmaINS1_35MainloopSm100TmaUmmaWarpSpecializedILi18ELi2ELi4ENS5_IJNS4_1CILi2EEESB_NSA_ILi1EEEEEEEENS5_IJNSA_ILi128EEENSA_ILi64EEESF_EEENS_12float_e4m3_tENS5_IJlSC_lEEESI_SJ_NS4_8TiledMMAINS4_8MMA_AtomIJNS4_10MMA_TraitsINS4_25SM100_MMA_F8F6F4_2x1SM_SSEJSI_SI_fSF_SG_NS4_17integral_constantINS4_4UMMA5MajorELSQ_0EEESR_NSO_INSP_7ScaleInELSS_0EEEST_EEEEEENS4_6LayoutINS5_IJSC_SC_SC_EEENS5_IJNSA_ILi0EEESY_SY_EEEEENS5_IJNS4_10UnderscoreES11_S11_EEEEENS4_28SM100_TMA_2SM_LOAD_MULTICASTENS4_14ComposedLayoutINS4_7SwizzleILi3ELi4ELi3EEENS4_18smem_ptr_flag_bitsILi8EEENSW_INS5_IJNSA_ILi8EEESF_EEENS5_IJSF_SC_EEEEEEEvNS4_8identityENS4_18SM100_TMA_2SM_LOADES1E_vS1F_EENS_8epilogue10collective18CollectiveEpilogueINS1I_23Sm100TmaWarpSpecializedILi1ELi1ELi32ELb0ELb0EEEJNS5_IJSG_SG_SF_EEENS5_IJNSW_ISG_SC_EES1O_EEESI_SJ_SI_SJ_NS1I_6fusion15FusionCallbacksIS1M_NS1Q_17LinearCombinationISI_fSI_fLNS_15FloatRoundStyleE2EEES1N_S1P_JEEENS4_5SM1004TMEM4LOAD26SM100_TMEM_LOAD_32dp32b32xENS4_13SM90_TMA_LOADENS15_INS16_ILi2ELi4ELi3EEES19_NSW_INS5_IJS1A_SG_EEENS5_IJSG_SC_EEEEEEENS4_39AutoVectorizingCopyWithAssumedAlignmentILi128EEENS4_14SM90_TMA_STOREES25_S27_S27_EEEvvEEEEvNT_6ParamsE:
        .type           _ZN7cutlass13device_kernelINS_4gemm6kernel13GemmUniversalIN4cute5tupleIJiiiiEEENS1_10collective13CollectiveMmaINS1_35MainloopSm100TmaUmmaWarpSpecializedILi18ELi2ELi4ENS5_IJNS4_1CILi2EEESB_NSA_ILi1EEEEEEEENS5_IJNSA_ILi128EEENSA_ILi64EEESF_EEENS_12float_e4m3_tENS5_IJlSC_lEEESI_SJ_NS4_8TiledMMAINS4_8MMA_AtomIJNS4_10MMA_TraitsINS4_25SM100_MMA_F8F6F4_2x1SM_SSEJSI_SI_fSF_SG_NS4_17integral_constantINS4_4UMMA5MajorELSQ_0EEESR_NSO_INSP_7ScaleInELSS_0EEEST_EEEEEENS4_6LayoutINS5_IJSC_SC_SC_EEENS5_IJNSA_ILi0EEESY_SY_EEEEENS5_IJNS4_10UnderscoreES11_S11_EEEEENS4_28SM100_TMA_2SM_LOAD_MULTICASTENS4_14ComposedLayoutINS4_7SwizzleILi3ELi4ELi3EEENS4_18smem_ptr_flag_bitsILi8EEENSW_INS5_IJNSA_ILi8EEESF_EEENS5_IJSF_SC_EEEEEEEvNS4_8identityENS4_18SM100_TMA_2SM_LOADES1E_vS1F_EENS_8epilogue10collective18CollectiveEpilogueINS1I_23Sm100TmaWarpSpecializedILi1ELi1ELi32ELb0ELb0EEEJNS5_IJSG_SG_SF_EEENS5_IJNSW_ISG_SC_EES1O_EEESI_SJ_SI_SJ_NS1I_6fusion15FusionCallbacksIS1M_NS1Q_17LinearCombinationISI_fSI_fLNS_15FloatRoundStyleE2EEES1N_S1P_JEEENS4_5SM1004TMEM4LOAD26SM100_TMEM_LOAD_32dp32b32xENS4_13SM90_TMA_LOADENS15_INS16_ILi2ELi4ELi3EEES19_NSW_INS5_IJS1A_SG_EEENS5_IJSG_SC_EEEEEEENS4_39AutoVectorizingCopyWithAssumedAlignmentILi128EEENS4_14SM90_TMA_STOREES25_S27_S27_EEEvvEEEEvNT_6ParamsE,@function
        .size           _ZN7cutlass13device_kernelINS_4gemm6kernel13GemmUniversalIN4cute5tupleIJiiiiEEENS1_10collective13CollectiveMmaINS1_35MainloopSm100TmaUmmaWarpSpecializedILi18ELi2ELi4ENS5_IJNS4_1CILi2EEESB_NSA_ILi1EEEEEEEENS5_IJNSA_ILi128EEENSA_ILi64EEESF_EEENS_12float_e4m3_tENS5_IJlSC_lEEESI_SJ_NS4_8TiledMMAINS4_8MMA_AtomIJNS4_10MMA_TraitsINS4_25SM100_MMA_F8F6F4_2x1SM_SSEJSI_SI_fSF_SG_NS4_17integral_constantINS4_4UMMA5MajorELSQ_0EEESR_NSO_INSP_7ScaleInELSS_0EEEST_EEEEEENS4_6LayoutINS5_IJSC_SC_SC_EEENS5_IJNSA_ILi0EEESY_SY_EEEEENS5_IJNS4_10UnderscoreES11_S11_EEEEENS4_28SM100_TMA_2SM_LOAD_MULTICASTENS4_14ComposedLayoutINS4_7SwizzleILi3ELi4ELi3EEENS4_18smem_ptr_flag_bitsILi8EEENSW_INS5_IJNSA_ILi8EEESF_EEENS5_IJSF_SC_EEEEEEEvNS4_8identityENS4_18SM100_TMA_2SM_LOADES1E_vS1F_EENS_8epilogue10collective18CollectiveEpilogueINS1I_23Sm100TmaWarpSpecializedILi1ELi1ELi32ELb0ELb0EEEJNS5_IJSG_SG_SF_EEENS5_IJNSW_ISG_SC_EES1O_EEESI_SJ_SI_SJ_NS1I_6fusion15FusionCallbacksIS1M_NS1Q_17LinearCombinationISI_fSI_fLNS_15FloatRoundStyleE2EEES1N_S1P_JEEENS4_5SM1004TMEM4LOAD26SM100_TMEM_LOAD_32dp32b32xENS4_13SM90_TMA_LOADENS15_INS16_ILi2ELi4ELi3EEES19_NSW_INS5_IJS1A_SG_EEENS5_IJSG_SC_EEEEEEENS4_39AutoVectorizingCopyWithAssumedAlignmentILi128EEENS4_14SM90_TMA_STOREES25_S27_S27_EEEvvEEEEvNT_6ParamsE,(.L_x_192 - _ZN7cutlass13device_kernelINS_4gemm6kernel13GemmUniversalIN4cute5tupleIJiiiiEEENS1_10collective13CollectiveMmaINS1_35MainloopSm100TmaUmmaWarpSpecializedILi18ELi2ELi4ENS5_IJNS4_1CILi2EEESB_NSA_ILi1EEEEEEEENS5_IJNSA_ILi128EEENSA_ILi64EEESF_EEENS_12float_e4m3_tENS5_IJlSC_lEEESI_SJ_NS4_8TiledMMAINS4_8MMA_AtomIJNS4_10MMA_TraitsINS4_25SM100_MMA_F8F6F4_2x1SM_SSEJSI_SI_fSF_SG_NS4_17integral_constantINS4_4UMMA5MajorELSQ_0EEESR_NSO_INSP_7ScaleInELSS_0EEEST_EEEEEENS4_6LayoutINS5_IJSC_SC_SC_EEENS5_IJNSA_ILi0EEESY_SY_EEEEENS5_IJNS4_10UnderscoreES11_S11_EEEEENS4_28SM100_TMA_2SM_LOAD_MULTICASTENS4_14ComposedLayoutINS4_7SwizzleILi3ELi4ELi3EEENS4_18smem_ptr_flag_bitsILi8EEENSW_INS5_IJNSA_ILi8EEESF_EEENS5_IJSF_SC_EEEEEEEvNS4_8identityENS4_18SM100_TMA_2SM_LOADES1E_vS1F_EENS_8epilogue10collective18CollectiveEpilogueINS1I_23Sm100TmaWarpSpecializedILi1ELi1ELi32ELb0ELb0EEEJNS5_IJSG_SG_SF_EEENS5_IJNSW_ISG_SC_EES1O_EEESI_SJ_SI_SJ_NS1I_6fusion15FusionCallbacksIS1M_NS1Q_17LinearCombinationISI_fSI_fLNS_15FloatRoundStyleE2EEES1N_S1P_JEEENS4_5SM1004TMEM4LOAD26SM100_TMEM_LOAD_32dp32b32xENS4_13SM90_TMA_LOADENS15_INS16_ILi2ELi4ELi3EEES19_NSW_INS5_IJS1A_SG_EEENS5_IJSG_SC_EEEEEEENS4_39AutoVectorizingCopyWithAssumedAlignmentILi128EEENS4_14SM90_TMA_STOREES25_S27_S27_EEEvvEEEEvNT_6ParamsE)
        .other          _ZN7cutlass13device_kernelINS_4gemm6kernel13GemmUniversalIN4cute5tupleIJiiiiEEENS1_10collective13CollectiveMmaINS1_35MainloopSm100TmaUmmaWarpSpecializedILi18ELi2ELi4ENS5_IJNS4_1CILi2EEESB_NSA_ILi1EEEEEEEENS5_IJNSA_ILi128EEENSA_ILi64EEESF_EEENS_12float_e4m3_tENS5_IJlSC_lEEESI_SJ_NS4_8TiledMMAINS4_8MMA_AtomIJNS4_10MMA_TraitsINS4_25SM100_MMA_F8F6F4_2x1SM_SSEJSI_SI_fSF_SG_NS4_17integral_constantINS4_4UMMA5MajorELSQ_0EEESR_NSO_INSP_7ScaleInELSS_0EEEST_EEEEEENS4_6LayoutINS5_IJSC_SC_SC_EEENS5_IJNSA_ILi0EEESY_SY_EEEEENS5_IJNS4_10UnderscoreES11_S11_EEEEENS4_28SM100_TMA_2SM_LOAD_MULTICASTENS4_14ComposedLayoutINS4_7SwizzleILi3ELi4ELi3EEENS4_18smem_ptr_flag_bitsILi8EEENSW_INS5_IJNSA_ILi8EEESF_EEENS5_IJSF_SC_EEEEEEEvNS4_8identityENS4_18SM100_TMA_2SM_LOADES1E_vS1F_EENS_8epilogue10collective18CollectiveEpilogueINS1I_23Sm100TmaWarpSpecializedILi1ELi1ELi32ELb0ELb0EEEJNS5_IJSG_SG_SF_EEENS5_IJNSW_ISG_SC_EES1O_EEESI_SJ_SI_SJ_NS1I_6fusion15FusionCallbacksIS1M_NS1Q_17LinearCombinationISI_fSI_fLNS_15FloatRoundStyleE2EEES1N_S1P_JEEENS4_5SM1004TMEM4LOAD26SM100_TMEM_LOAD_32dp32b32xENS4_13SM90_TMA_LOADENS15_INS16_ILi2ELi4ELi3EEES19_NSW_INS5_IJS1A_SG_EEENS5_IJSG_SC_EEEEEEENS4_39AutoVectorizingCopyWithAssumedAlignmentILi128EEENS4_14SM90_TMA_STOREES25_S27_S27_EEEvvEEEEvNT_6ParamsE,@"STO_CUDA_ENTRY STV_DEFAULT"
_ZN7cutlass13device_kernelINS_4gemm6kernel13GemmUniversalIN4cute5tupleIJiiiiEEENS1_10collective13CollectiveMmaINS1_35MainloopSm100TmaUmmaWarpSpecializedILi18ELi2ELi4ENS5_IJNS4_1CILi2EEESB_NSA_ILi1EEEEEEEENS5_IJNSA_ILi128EEENSA_ILi64EEESF_EEENS_12float_e4m3_tENS5_IJlSC_lEEESI_SJ_NS4_8TiledMMAINS4_8MMA_AtomIJNS4_10MMA_TraitsINS4_25SM100_MMA_F8F6F4_2x1SM_SSEJSI_SI_fSF_SG_NS4_17integral_constantINS4_4UMMA5MajorELSQ_0EEESR_NSO_INSP_7ScaleInELSS_0EEEST_EEEEEENS4_6LayoutINS5_IJSC_SC_SC_EEENS5_IJNSA_ILi0EEESY_SY_EEEEENS5_IJNS4_10UnderscoreES11_S11_EEEEENS4_28SM100_TMA_2SM_LOAD_MULTICASTENS4_14ComposedLayoutINS4_7SwizzleILi3ELi4ELi3EEENS4_18smem_ptr_flag_bitsILi8EEENSW_INS5_IJNSA_ILi8EEESF_EEENS5_IJSF_SC_EEEEEEEvNS4_8identityENS4_18SM100_TMA_2SM_LOADES1E_vS1F_EENS_8epilogue10collective18CollectiveEpilogueINS1I_23Sm100TmaWarpSpecializedILi1ELi1ELi32ELb0ELb0EEEJNS5_IJSG_SG_SF_EEENS5_IJNSW_ISG_SC_EES1O_EEESI_SJ_SI_SJ_NS1I_6fusion15FusionCallbacksIS1M_NS1Q_17LinearCombinationISI_fSI_fLNS_15FloatRoundStyleE2EEES1N_S1P_JEEENS4_5SM1004TMEM4LOAD26SM100_TMEM_LOAD_32dp32b32xENS4_13SM90_TMA_LOADENS15_INS16_ILi2ELi4ELi3EEES19_NSW_INS5_IJS1A_SG_EEENS5_IJSG_SC_EEEEEEENS4_39AutoVectorizingCopyWithAssumedAlignmentILi128EEENS4_14SM90_TMA_STOREES25_S27_S27_EEEvvEEEEvNT_6ParamsE:
[----:B------:R-:W1:Y:S01]  /*0000*/  LDC R1, c[0x0][0x37c] ;  /* 0x0000df00ff017b82 */ /* 0x000e620000000800 */
[----:B------:R-:W2:Y:S01]  /*0010*/  S2R R69, SR_TID.X ;  /* 0x0000000000457919 */ /* 0x000ea20000002100 */
[----:B------:R-:W3:Y:S06]  /*0020*/  LDCU.64 UR8, c[0x0][0x890] ;  /* 0x00011200ff0877ac */ /* 0x000eec0008000a00 */
[----:B------:R-:W4:Y:S01]  /*0030*/  S2UR UR4, SR_CgaCtaId ;  /* 0x00000000000479c3 */ /* 0x000f220000008800 */
[----:B------:R-:W-:Y:S02]  /*0040*/  PRMT R80, RZ, 0x7610, R80 ;  /* 0x00007610ff507816 */ /* 0x000fe40000000050 */
[----:B------:R-:W-:Y:S01]  /*0050*/  ELECT P1, URZ, PT ;  /* 0x0000000000ff782f */ /* 0x000fe20003820000 */
[----:B---3--:R-:W-:-:S04]  /*0060*/  UISETP.NE.U32.AND UP0, UPT, UR8, URZ, UPT ;  /* 0x000000ff0800728c */ /* 0x008fc8000bf05070 */
[----:B------:R-:W-:Y:S02]  /*0070*/  UISETP.NE.AND.EX UP0, UPT, UR9, URZ, UPT, UP0 ;  /* 0x000000ff0900728c */ /* 0x000fe4000bf05300 */
[----:B----4-:R-:W-:Y:S02]  /*0080*/  ULOP3.LUT UR48, UR4, 0x1, URZ, 0xc0, !UPT ;  /* 0x0000000104307892 */ /* 0x010fe4000f8ec0ff */
[----:B------:R-:W-:Y:S01]  /*0090*/  ULOP3.LUT UR47, UR4, 0x1, URZ, 0x3c, !UPT ;  /* 0x00000001042f7892 */ /* 0x000fe2000f8e3cff */
[----:B--2---:R-:W-:-:S05]  /*00a0*/  SHF.R.U32.HI R81, RZ, 0x5, R69 ;  /* 0x00000005ff517819 */ /* 0x004fca0000011645 */
[----:B------:R-:W2:Y:S02]  /*00b0*/  SHFL.IDX PT, R0, R81, RZ, 0x1f ;  /* 0x00001fff51007589 */ /* 0x000ea400000e0000 */
[----:B--2---:R-:W-:Y:S01]  /*00c0*/  R2UR UR13, R0 ;  /* 0x00000000000d72ca */ /* 0x004fe200000e0000 */
[----:B-1----:R-:W-:-:S14]  /*00d0*/  BRA.U UP0, `(.L_x_0) ;  /* 0x0000000100307547 */ /* 0x002fdc000b800000 */
[----:B------:R-:W1:Y:S02]  /*00e0*/  LDCU.64 UR4, c[0x0][0x888] ;  /* 0x00011100ff0477ac */ /* 0x000e640008000a00 */
[----:B-1----:R-:W-:-:S04]  /*00f0*/  UISETP.NE.U32.AND UP0, UPT, UR4, URZ, UPT ;  /* 0x000000ff0400728c */ /* 0x002fc8000bf05070 */
[----:B------:R-:W-:-:S09]  /*0100*/  UISETP.NE.AND.EX UP0, UPT, UR5, URZ, UPT, UP0 ;  /* 0x000000ff0500728c */ /* 0x000fd2000bf05300 */
[----:B------:R-:W-:Y:S05]  /*0110*/  BRA.U !UP0, `(.L_x_1) ;  /* 0x0000000108147547 */ /* 0x000fea000b800000 */
[----:B------:R-:W1:Y:S01]  /*0120*/  LDC.64 R2, c[0x0][0x888] ;  /* 0x00022200ff027b82 */ /* 0x000e620000000a00 */
[----:B------:R-:W1:Y:S02]  /*0130*/  LDCU.64 UR4, c[0x0][0x358] ;  /* 0x00006b00ff0477ac */ /* 0x000e640008000a00 */
[----:B-1----:R1:W5:Y:S01]  /*0140*/  LDG.E R39, desc[UR4][R2.64] ;  /* 0x0000000402277981 */ /* 0x002362000c1e1900 */
[----:B------:R-:W-:Y:S01]  /*0150*/  HFMA2 R80, -RZ, RZ, 0, 5.9604644775390625e-08 ;  /* 0x00000001ff507431 */ /* 0x000fe200000001ff */
[----:B------:R-:W-:Y:S05]  /*0160*/  BRA `(.L_x_0) ;  /* 0x00000000000c7947 */ /* 0x000fea0003800000 */
.L_x_1:
[----:B------:R-:W1:Y:S01]  /*0170*/  LDCU UR4, c[0x0][0x880] ;  /* 0x00011000ff0477ac */ /* 0x000e620008000800 */
[----:B------:R-:W-:Y:S01]  /*0180*/  HFMA2 R80, -RZ, RZ, 0, 5.9604644775390625e-08 ;  /* 0x00000001ff507431 */ /* 0x000fe200000001ff */
[----:B-1----:R-:W-:-:S07]  /*0190*/  MOV R39, UR4 ;  /* 0x0000000400277c02 */ /* 0x002fce0008000f00 */
.L_x_0:
[----:B------:R-:W2:Y:S02]  /*01a0*/  LDCU.64 UR4, c[0x0][0x8b0] ;  /* 0x00011600ff0477ac */ /* 0x000ea40008000a00 */
[----:B--2---:R-:W-:-:S04]  /*01b0*/  UISETP.NE.U32.AND UP0, UPT, UR4, URZ, UPT ;  /* 0x000000ff0400728c */ /* 0x004fc8000bf05070 */
[----:B------:R-:W-:-:S09]  /*01c0*/  UISETP.NE.AND.EX UP0, UPT, UR5, URZ, UPT, UP0 ;  /* 0x000000ff0500728c */ /* 0x000fd2000bf05300 */
[----:B------:R-:W-:Y:S05]  /*01d0*/  BRA.U UP0, `(.L_x_2) ;  /* 0x0000000100287547 */ /* 0x000fea000b800000 */
[----:B------:R-:W2:Y:S02]  /*01e0*/  LDCU.64 UR4, c[0x0][0x8a8] ;  /* 0x00011500ff0477ac */ /* 0x000ea40008000a00 */
[----:B--2---:R-:W-:-:S04]  /*01f0*/  UISETP.NE.U32.AND UP0, UPT, UR4, URZ, UPT ;  /* 0x000000ff0400728c */ /* 0x004fc8000bf05070 */
[----:B------:R-:W-:-:S09]  /*0200*/  UISETP.NE.AND.EX UP0, UPT, UR5, URZ, UPT, UP0 ;  /* 0x000000ff0500728c */ /* 0x000fd2000bf05300 */
[----:B------:R-:W-:Y:S05]  /*0210*/  BRA.U !UP0, `(.L_x_3) ;  /* 0x0000000108107547 */ /* 0x000fea000b800000 */
[----:B-1----:R-:W1:Y:S01]  /*0220*/  LDC.64 R2, c[0x0][0x8a8] ;  /* 0x00022a00ff027b82 */ /* 0x002e620000000a00 */
[----:B------:R-:W1:Y:S02]  /*0230*/  LDCU.64 UR4, c[0x0][0x358] ;  /* 0x00006b00ff0477ac */ /* 0x000e640008000a00 */
[----:B-1----:R2:W5:Y:S01]  /*0240*/  LDG.E R38, desc[UR4][R2.64] ;  /* 0x0000000402267981 */ /* 0x002562000c1e1900 */
[----:B------:R-:W-:Y:S05]  /*0250*/  BRA `(.L_x_2) ;  /* 0x0000000000087947 */ /* 0x000fea0003800000 */
.L_x_3:
[----:B------:R-:W2:Y:S02]  /*0260*/  LDCU UR4, c[0x0][0x8a0] ;  /* 0x00011400ff0477ac */ /* 0x000ea40008000800 */
[----:B--2---:R-:W-:Y:S02]  /*0270*/  MOV R38, UR4 ;  /* 0x0000000400267c02 */ /* 0x004fe40008000f00 */
.L_x_2:
[----:B------:R-:W-:Y:S01]  /*0280*/  IMAD.U32 R0, RZ, RZ, UR13 ;  /* 0x0000000dff007e24 */ /* 0x000fe2000f8e00ff */
[----:B------:R-:W-:Y:S04]  /*0290*/  BSSY.RECONVERGENT B0, `(.L_x_4) ;  /* 0x000000c000007945 */ /* 0x000fe80003800200 */
[C---:B------:R-:W-:Y:S02]  /*02a0*/  ISETP.NE.OR P2, PT, R0.reuse, 0x1, !P1 ;  /* 0x000000010000780c */ /* 0x040fe40004f45670 */
[----:B------:R-:W-:-:S11]  /*02b0*/  ISETP.NE.OR P0, PT, R0, 0x3, !P1 ;  /* 0x000000030000780c */ /* 0x000fd60004f05670 */
[----:B------:R-:W-:Y:S05]  /*02c0*/  @P2 BRA `(.L_x_5) ;  /* 0x0000000000202947 */ /* 0x000fea0003800000 */
[----:B------:R-:W3:Y:S02]  /*02d0*/  LDCU.64 UR4, c[0x0][0x348] ;  /* 0x00006900ff0477ac */ /* 0x000ee40008000a00 */
[----:B---3--:R-:W-:Y:S02]  /*02e0*/  UIADD3 UR6, UP1, UPT, UR4, 0x80, URZ ;  /* 0x0000008004067890 */ /* 0x008fe4000ff3e0ff */
[----:B------:R-:W-:Y:S02]  /*02f0*/  UIADD3 UR4, UP0, UPT, UR4, 0x180, URZ ;  /* 0x0000018004047890 */ /* 0x000fe4000ff1e0ff */
[----:B------:R-:W-:Y:S02]  /*0300*/  UIADD3.X UR7, UPT, UPT, URZ, UR5, URZ, UP1, !UPT ;  /* 0x00000005ff077290 */ /* 0x000fe40008ffe4ff */
[----:B------:R-:W-:-:S07]  /*0310*/  UIADD3.X UR5, UPT, UPT, URZ, UR5, URZ, UP0, !UPT ;  /* 0x00000005ff057290 */ /* 0x000fce00087fe4ff */
[----:B------:R3:W-:Y:S02]  /*0320*/  UTMACCTL.PF [UR6] ;  /* 0x00000000060079b9 */ /* 0x0007e40008040000 */
[----:B------:R3:W-:Y:S02]  /*0330*/  UTMACCTL.PF [UR4] ;  /* 0x00000000040079b9 */ /* 0x0007e40008040000 */
[----:B---3--:R-:W-:Y:S01]  /*0340*/  NOP ;  /* 0x0000000000007918 */ /* 0x008fe20000000000 */
.L_x_5:
[----:B------:R-:W-:Y:S05]  /*0350*/  BSYNC.RECONVERGENT B0 ;  /* 0x0000000000007941 */ /* 0x000fea0003800200 */
.L_x_4:
[----:B------:R-:W-:Y:S04]  /*0360*/  BSSY.RECONVERGENT B0, `(.L_x_6) ;  /* 0x000000a000007945 */ /* 0x000fe80003800200 */
        /* <DEDUP_REMOVED lines=9> */
.L_x_7:
[----:B------:R-:W-:Y:S05]  /*0400*/  BSYNC.RECONVERGENT B0 ;  /* 0x0000000000007941 */ /* 0x000fea0003800200 */
.L_x_6:
[----:B------:R-:W3:Y:S01]  /*0410*/  LDCU.64 UR4, c[0x0][0x888] ;  /* 0x00011100ff0477ac */ /* 0x000ee20008000a00 */
[----:B------:R-:W-:Y:S02]  /*0420*/  UISETP.EQ.U32.AND UP1, UPT, UR8, URZ, UPT ;  /* 0x000000ff0800728c */ /* 0x000fe4000bf22070 */
[----:B------:R-:W-:Y:S02]  /*0430*/  UPLOP3.LUT UP3, UPT, UPT, UPT, UPT, 0x80, 0x8 ;  /* 0x000000000008789c */ /* 0x000fe40003f6f070 */
[----:B---3--:R-:W-:-:S04]  /*0440*/  UISETP.NE.U32.AND UP0, UPT, UR4, URZ, UPT ;  /* 0x000000ff0400728c */ /* 0x008fc8000bf05070 */
[----:B------:R-:W-:-:S04]  /*0450*/  UISETP.NE.AND.EX UP0, UPT, UR5, URZ, UPT, UP0 ;  /* 0x000000ff0500728c */ /* 0x000fc8000bf05300 */
[----:B------:R-:W-:-:S04]  /*0460*/  UISETP.EQ.OR.EX UP2, UPT, UR9, URZ, !UP0, UP1 ;  /* 0x000000ff0900728c */ /* 0x000fc8000c742710 */
[----:B------:R-:W-:-:S05]  /*0470*/  UP2UR UR60, UPR, URZ, 0x4 ;  /* 0x00000004ff3c7883 */ /* 0x000fca0008000000 */
[----:B------:R-:W-:Y:S07]  /*0480*/  BRA.U !UP2, `(.L_x_8) ;  /* 0x000000010a207547 */ /* 0x000fee000b800000 */
[----:B------:R-:W-:Y:S01]  /*0490*/  UISETP.NE.U32.AND UP1, UPT, UR8, URZ, UPT ;  /* 0x000000ff0800728c */ /* 0x000fe2000bf25070 */
[----:B-----5:R-:W-:Y:S01]  /*04a0*/  FSETP.NEU.AND P0, PT, R39, RZ, PT ;  /* 0x000000ff2700720b */ /* 0x020fe20003f0d000 */
[----:B------:R-:W-:Y:S02]  /*04b0*/  USEL UR4, URZ, 0xffffffff, UP0 ;  /* 0xffffffffff047887 */ /* 0x000fe40008000000 */
[----:B------:R-:W-:-:S10]  /*04c0*/  UISETP.NE.AND.EX UP1, UPT, UR9, URZ, UPT, UP1 ;  /* 0x000000ff0900728c */ /* 0x000fd4000bf25310 */
[----:B------:R-:W-:Y:S01]  /*04d0*/  VOTEU.ANY UP0, P0 ;  /* 0x0000000000ff7886 */ /* 0x000fe20000000100 */
[----:B------:R-:W-:-:S04]  /*04e0*/  @!UP1 USEL UR4, URZ, 0xffffffff, UP0 ;  /* 0xffffffffff049887 */ /* 0x000fc80008000000 */
[----:B------:R-:W-:-:S04]  /*04f0*/  ULOP3.LUT UR4, UR4, 0x1, URZ, 0xc0, !UPT ;  /* 0x0000000104047892 */ /* 0x000fc8000f8ec0ff */
[----:B------:R-:W-:-:S11]  /*0500*/  UISETP.NE.U32.AND UP3, UPT, UR4, 0x1, UPT ;  /* 0x000000010400788c */ /* 0x000fd6000bf65070 */
.L_x_8:
[----:B------:R-:W3:Y:S01]  /*0510*/  SHFL.IDX PT, R0, R81, RZ, 0x1f ;  /* 0x00001fff51007589 */ /* 0x000ee200000e0000 */
[----:B------:R-:W-:-:S04]  /*0520*/  UISETP.NE.AND UP0, UPT, UR13, 0x2, UPT ;  /* 0x000000020d00788c */ /* 0x000fc8000bf05270 */
[----:B------:R-:W-:Y:S02]  /*0530*/  UISETP.EQ.AND UP1, UPT, UR48, URZ, !UP0 ;  /* 0x000000ff3000728c */ /* 0x000fe4000c722270 */
[----:B------:R-:W-:-:S04]  /*0540*/  USEL UR34, URZ, 0x1, UP0 ;  /* 0x00000001ff227887 */ /* 0x000fc80008000000 */
[----:B------:R-:W-:Y:S02]  /*0550*/  PLOP3.LUT P3, PT, P1, PT, UP1, 0x80, 0x8 ;  /* 0x000000000008781c */ /* 0x000fe40000f6f018 */
[----:B---3--:R-:W-:-:S13]  /*0560*/  ISETP.NE.AND P0, PT, R0, RZ, PT ;  /* 0x000000ff0000720c */ /* 0x008fda0003f05270 */
[----:B------:R-:W-:Y:S05]  /*0570*/  @P0 BRA `(.L_x_9) ;  /* 0x0000000000d40947 */ /* 0x000fea0003800000 */
[----:B------:R-:W-:Y:S01]  /*0580*/  ELECT P0, URZ, PT ;  /* 0x0000000000ff782f */ /* 0x000fe20003800000 */
[----:B------:R-:W-:-:S12]  /*0590*/  BSSY.RECONVERGENT B0, `(.L_x_9) ;  /* 0x0000033000007945 */ /* 0x000fd80003800200 */
[----:B------:R-:W-:Y:S05]  /*05a0*/  @!P0 BRA `(.L_x_10) ;  /* 0x0000000000c48947 */ /* 0x000fea0003800000 */
[----:B------:R-:W3:Y:S01]  /*05b0*/  S2UR UR5, SR_CgaCtaId ;  /* 0x00000000000579c3 */ /* 0x000ee20000008800 */
[----:B------:R-:W-:Y:S01]  /*05c0*/  UMOV UR4, 0x400 ;  /* 0x0000040000047882 */ /* 0x000fe20000000000 */
[----:B------:R-:W-:Y:S01]  /*05d0*/  UMOV UR8, 0x1 ;  /* 0x0000000100087882 */ /* 0x000fe20000000000 */
[----:B------:R-:W-:Y:S01]  /*05e0*/  UMOV UR6, 0x2 ;  /* 0x0000000200067882 */ /* 0x000fe20000000000 */
[----:B------:R-:W-:-:S04]  /*05f0*/  UIADD3 UR8, UPT, UPT, -UR8, 0x100000, URZ ;  /* 0x0010000008087890 */ /* 0x000fc8000fffe1ff */
[----:B------:R-:W-:Y:S02]  /*0600*/  USHF.L.U32 UR9, UR8, 0xb, URZ ;  /* 0x0000000b08097899 */ /* 0x000fe400080006ff */
[----:B------:R-:W-:Y:S02]  /*0610*/  USHF.L.U32 UR8, UR8, 0x1, URZ ;  /* 0x0000000108087899 */ /* 0x000fe400080006ff */
[----:B------:R-:W-:-:S04]  /*0620*/  UIADD3 UR6, UPT, UPT, -UR6, 0x100000, URZ ;  /* 0x0010000006067890 */ /* 0x000fc8000fffe1ff */
[----:B------:R-:W-:Y:S02]  /*0630*/  USHF.L.U32 UR7, UR6, 0xb, URZ ;  /* 0x0000000b06077899 */ /* 0x000fe400080006ff */
[----:B------:R-:W-:Y:S02]  /*0640*/  USHF.L.U32 UR6, UR6, 0x1, URZ ;  /* 0x0000000106067899 */ /* 0x000fe400080006ff */
[----:B---3--:R-:W-:Y:S01]  /*0650*/  ULEA UR4, UR5, UR4, 0x18 ;  /* 0x0000000405047291 */ /* 0x008fe2000f8ec0ff */
[----:B------:R-:W3:Y:S11]  /*0660*/  FENCE.VIEW.ASYNC.S ;  /* 0x00000000000073c6 */ /* 0x000ef60000000000 */
[----:B---3--:R3:W4:Y:S01]  /*0670*/  SYNCS.EXCH.64 URZ, [UR4], UR8 ;  /* 0x0000000804ff75b2 */ /* 0x0087220008000100 */
[----:B------:R3:W1:Y:S01]  /*0680*/  SYNCS.EXCH.64 URZ, [UR4+0x90], UR6 ;  /* 0x0000900604ff75b2 */ /* 0x0006620008000100 */
        /* <DEDUP_REMOVED lines=33> */
[----:B------:R3:W1:Y:S02]  /*08a0*/  SYNCS.EXCH.64 URZ, [UR4+0x118], UR6 ;  /* 0x0001180604ff75b2 */ /* 0x0006640008000100 */
[----:B---34-:R-:W-:Y:S01]  /*08b0*/  NOP ;  /* 0x0000000000007918 */ /* 0x018fe20000000000 */
.L_x_10:
[----:B------:R-:W-:Y:S05]  /*08c0*/  BSYNC.RECONVERGENT B0 ;  /* 0x0000000000007941 */ /* 0x000fea0003800200 */
.L_x_9:
[----:B------:R-:W3:Y:S01]  /*08d0*/  SHFL.IDX PT, R0, R81, RZ, 0x1f ;  /* 0x00001fff51007589 */ /* 0x000ee200000e0000 */
[----:B------:R-:W-:Y:S01]  /*08e0*/  NOP ;  /* 0x0000000000007918 */ /* 0x000fe20000000000 */
[----:B---3--:R-:W-:-:S13]  /*08f0*/  ISETP.NE.AND P0, PT, R0, 0x1, PT ;  /* 0x000000010000780c */ /* 0x008fda0003f05270 */
[----:B------:R-:W-:Y:S05]  /*0900*/  @P0 BRA `(.L_x_11) ;  /* 0x0000000000400947 */ /* 0x000fea0003800000 */
        /* <DEDUP_REMOVED lines=9> */
[----:B------:R-:W-:Y:S01]  /*09a0*/  USHF.L.U32 UR6, UR6, 0x1, URZ ;  /* 0x0000000106067899 */ /* 0x000fe200080006ff */
[----:B------:R-:W-:Y:S01]  /*09b0*/  ELECT P0, URZ, PT ;  /* 0x0000000000ff782f */ /* 0x000fe20003800000 */
[----:B---3--:R-:W-:Y:S01]  /*09c0*/  ULEA UR4, UR5, UR4, 0x18 ;  /* 0x0000000405047291 */ /* 0x008fe2000f8ec0ff */
[----:B------:R-:W3:Y:S11]  /*09d0*/  FENCE.VIEW.ASYNC.S ;  /* 0x00000000000073c6 */ /* 0x000ef60000000000 */
[----:B---3--:R3:W4:Y:S01]  /*09e0*/  SYNCS.EXCH.64 URZ, [UR4+0x120], UR8 ;  /* 0x0001200804ff75b2 */ /* 0x0087220008000100 */
[----:B------:R3:W1:Y:S01]  /*09f0*/  SYNCS.EXCH.64 URZ, [UR4+0x128], UR6 ;  /* 0x0001280604ff75b2 */ /* 0x0006620008000100 */
[----:B------:R-:W-:Y:S01]  /*0a00*/  NOP ;  /* 0x0000000000007918 */ /* 0x000fe20000000000 */
.L_x_11:
[----:B------:R-:W2:Y:S01]  /*0a10*/  SHFL.IDX PT, R0, R81, RZ, 0x1f ;  /* 0x00001fff51007589 */ /* 0x000ea200000e0000 */
[----:B------:R-:W-:Y:S01]  /*0a20*/  NOP ;  /* 0x0000000000007918 */ /* 0x000fe20000000000 */
[----:B--2---:R-:W-:-:S13]  /*0a30*/  ISETP.NE.AND P0, PT, R0, 0x3, PT ;  /* 0x000000030000780c */ /* 0x004fda0003f05270 */
[----:B------:R-:W-:Y:S05]  /*0a40*/  @P0 BRA `(.L_x_12) ;  /* 0x0000000000300947 */ /* 0x000fea0003800000 */
[----:B------:R-:W2:Y:S01]  /*0a50*/  S2UR UR5, SR_CgaCtaId ;  /* 0x00000000000579c3 */ /* 0x000ea20000008800 */
[----:B---3--:R-:W-:Y:S01]  /*0a60*/  UMOV UR6, 0x400 ;  /* 0x0000040000067882 */ /* 0x008fe20000000000 */
[----:B------:R-:W-:Y:S01]  /*0a70*/  UMOV UR4, 0x20 ;  /* 0x0000002000047882 */ /* 0x000fe20000000000 */
[----:B------:R-:W-:Y:S01]  /*0a80*/  ELECT P0, URZ, PT ;  /* 0x0000000000ff782f */ /* 0x000fe20003800000 */
[----:B--2---:R-:W-:Y:S02]  /*0a90*/  ULEA UR6, UR5, UR6, 0x18 ;  /* 0x0000000605067291 */ /* 0x004fe4000f8ec0ff */
[----:B------:R-:W-:-:S04]  /*0aa0*/  UIADD3 UR4, UPT, UPT, -UR4, 0x100000, URZ ;  /* 0x0010000004047890 */ /* 0x000fc8000fffe1ff */
[----:B------:R-:W-:Y:S02]  /*0ab0*/  USHF.L.U32 UR5, UR4, 0xb, URZ ;  /* 0x0000000b04057899 */ /* 0x000fe400080006ff */
[----:B------:R-:W-:Y:S01]  /*0ac0*/  USHF.L.U32 UR4, UR4, 0x1, URZ ;  /* 0x0000000104047899 */ /* 0x000fe200080006ff */
[----:B------:R-:W2:Y:S11]  /*0ad0*/  FENCE.VIEW.ASYNC.S ;  /* 0x00000000000073c6 */ /* 0x000eb60000000000 */
[----:B--2---:R2:W3:Y:S01]  /*0ae0*/  SYNCS.EXCH.64 URZ, [UR6+0x130], UR4 ;  /* 0x0001300406ff75b2 */ /* 0x0044e20008000100 */
[----:B------:R2:W1:Y:S01]  /*0af0*/  SYNCS.EXCH.64 URZ, [UR6+0x138], UR4 ;  /* 0x0001380406ff75b2 */ /* 0x0004620008000100 */
[----:B------:R-:W-:Y:S01]  /*0b00*/  NOP ;  /* 0x0000000000007918 */ /* 0x000fe20000000000 */
.L_x_12:
[----:B------:R-:W4:Y:S01]  /*0b10*/  SHFL.IDX PT, R0, R81, RZ, 0x1f ;  /* 0x00001fff51007589 */ /* 0x000f2200000e0000 */
[----:B------:R-:W-:Y:S01]  /*0b20*/  NOP ;  /* 0x0000000000007918 */ /* 0x000fe20000000000 */
[----:B----4-:R-:W-:-:S13]  /*0b30*/  ISETP.NE.AND P0, PT, R0, 0x4, PT ;  /* 0x000000040000780c */ /* 0x010fda0003f05270 */
[----:B------:R-:W-:Y:S05]  /*0b40*/  @P0 BRA `(.L_x_13) ;  /* 0x00000000004c0947 */ /* 0x000fea0003800000 */
[----:B--2---:R-:W2:Y:S01]  /*0b50*/  S2UR UR5, SR_CgaCtaId ;  /* 0x00000000000579c3 */ /* 0x004ea20000008800 */
[----:B---3--:R-:W-:Y:S01]  /*0b60*/  UMOV UR4, 0x3a0 ;  /* 0x000003a000047882 */ /* 0x008fe20000000000 */
[----:B------:R-:W-:Y:S01]  /*0b70*/  UMOV UR6, 0x400 ;  /* 0x0000040000067882 */ /* 0x000fe20000000000 */
[----:B------:R-:W-:Y:S01]  /*0b80*/  USEL UR4, UR4, 0x320, UP3 ;  /* 0x0000032004047887 */ /* 0x000fe20009800000 */
[----:B------:R-:W-:Y:S01]  /*0b90*/  UMOV UR8, 0x1 ;  /* 0x0000000100087882 */ /* 0x000fe20000000000 */
[----:B------:R-:W-:Y:S01]  /*0ba0*/  ELECT P0, URZ, PT ;  /* 0x0000000000ff782f */ /* 0x000fe20003800000 */
[----:B------:R-:W-:-:S04]  /*0bb0*/  UIADD3 UR8, UPT, UPT, -UR8, 0x100000, URZ ;  /* 0x0010000008087890 */ /* 0x000fc8000fffe1ff */
[----:B------:R-:W-:Y:S02]  /*0bc0*/  USHF.L.U32 UR9, UR8, 0xb, URZ ;  /* 0x0000000b08097899 */ /* 0x000fe400080006ff */
[----:B------:R-:W-:Y:S02]  /*0bd0*/  USHF.L.U32 UR8, UR8, 0x1, URZ ;  /* 0x0000000108087899 */ /* 0x000fe400080006ff */
[----:B--2---:R-:W-:Y:S02]  /*0be0*/  ULEA UR6, UR5, UR6, 0x18 ;  /* 0x0000000605067291 */ /* 0x004fe4000f8ec0ff */
[----:B------:R-:W-:-:S04]  /*0bf0*/  UIADD3 UR4, UPT, UPT, -UR4, 0x100000, URZ ;  /* 0x0010000004047890 */ /* 0x000fc8000fffe1ff */
[----:B------:R-:W-:Y:S02]  /*0c00*/  USHF.L.U32 UR5, UR4, 0xb, URZ ;  /* 0x0000000b04057899 */ /* 0x000fe400080006ff */
[----:B------:R-:W-:Y:S01]  /*0c10*/  USHF.L.U32 UR4, UR4, 0x1, URZ ;  /* 0x0000000104047899 */ /* 0x000fe200080006ff */
[----:B------:R-:W2:Y:S03]  /*0c20*/  FENCE.VIEW.ASYNC.S ;  /* 0x00000000000073c6 */ /* 0x000ea60000000000 */
[----:B--2---:R4:W2:Y:S08]  /*0c30*/  SYNCS.EXCH.64 URZ, [UR6+0x140], UR8 ;  /* 0x0001400806ff75b2 */ /* 0x0048b00008000100 */
[----:B------:R4:W3:Y:S01]  /*0c40*/  SYNCS.EXCH.64 URZ, [UR6+0x150], UR4 ;  /* 0x0001500406ff75b2 */ /* 0x0008e20008000100 */
[----:B------:R4:W1:Y:S01]  /*0c50*/  SYNCS.EXCH.64 URZ, [UR6+0x148], UR8 ;  /* 0x0001480806ff75b2 */ /* 0x0008620008000100 */
[----:B------:R4:W1:Y:S02]  /*0c60*/  SYNCS.EXCH.64 URZ, [UR6+0x158], UR4 ;  /* 0x0001580406ff75b2 */ /* 0x0008640008000100 */
[----:B----4-:R-:W-:Y:S01]  /*0c70*/  NOP ;  /* 0x0000000000007918 */ /* 0x010fe20000000000 */
.L_x_13:
[----:B------:R-:W4:Y:S01]  /*0c80*/  SHFL.IDX PT, R0, R81, RZ, 0x1f ;  /* 0x00001fff51007589 */ /* 0x000f2200000e0000 */
[----:B------:R-:W-:Y:S01]  /*0c90*/  NOP ;  /* 0x0000000000007918 */ /* 0x000fe20000000000 */
[----:B----4-:R-:W-:-:S13]  /*0ca0*/  ISETP.NE.AND P0, PT, R0, 0x5, PT ;  /* 0x000000050000780c */ /* 0x010fda0003f05270 */
[----:B------:R-:W-:Y:S05]  /*0cb0*/  @P0 BRA `(.L_x_14) ;  /* 0x0000000000580947 */ /* 0x000fea0003800000 */
[----:B--2---:R-:W2:Y:S01]  /*0cc0*/  S2UR UR5, SR_CgaCtaId ;  /* 0x00000000000579c3 */ /* 0x004ea20000008800 */
[----:B---3--:R-:W-:Y:S01]  /*0cd0*/  UMOV UR4, 0x400 ;  /* 0x0000040000047882 */ /* 0x008fe20000000000 */
        /* <DEDUP_REMOVED lines=9> */
[----:B--2---:R-:W-:Y:S01]  /*0d70*/  ULEA UR4, UR5, UR4, 0x18 ;  /* 0x0000000405047291 */ /* 0x004fe2000f8ec0ff */
[----:B------:R-:W2:Y:S11]  /*0d80*/  FENCE.VIEW.ASYNC.S ;  /* 0x00000000000073c6 */ /* 0x000eb60000000000 */
[----:B--2---:R4:W2:Y:S01]  /*0d90*/  SYNCS.EXCH.64 URZ, [UR4+0x160], UR6 ;  /* 0x0001600604ff75b2 */ /* 0x0048a20008000100 */
[----:B------:R4:W3:Y:S01]  /*0da0*/  SYNCS.EXCH.64 URZ, [UR4+0x180], UR8 ;  /* 0x0001800804ff75b2 */ /* 0x0008e20008000100 */
[----:B------:R4:W1:Y:S01]  /*0db0*/  SYNCS.EXCH.64 URZ, [UR4+0x168], UR6 ;  /* 0x0001680604ff75b2 */ /* 0x0008620008000100 */
[----:B------:R4:W1:Y:S01]  /*0dc0*/  SYNCS.EXCH.64 URZ, [UR4+0x188], UR8 ;  /* 0x0001880804ff75b2 */ /* 0x0008620008000100 */
[----:B------:R4:W1:Y:S01]  /*0dd0*/  SYNCS.EXCH.64 URZ, [UR4+0x170], UR6 ;  /* 0x0001700604ff75b2 */ /* 0x0008620008000100 */
[----:B------:R4:W1:Y:S01]  /*0de0*/  SYNCS.EXCH.64 URZ, [UR4+0x190], UR8 ;  /* 0x0001900804ff75b2 */ /* 0x0008620008000100 */
[----:B------:R4:W1:Y:S01]  /*0df0*/  SYNCS.EXCH.64 URZ, [UR4+0x178], UR6 ;  /* 0x0001780604ff75b2 */ /* 0x0008620008000100 */
[----:B------:R4:W1:Y:S02]  /*0e00*/  SYNCS.EXCH.64 URZ, [UR4+0x198], UR8 ;  /* 0x0001980804ff75b2 */ /* 0x0008640008000100 */
[----:B----4-:R-:W-:Y:S01]  /*0e10*/  NOP ;  /* 0x0000000000007918 */ /* 0x010fe20000000000 */
.L_x_14:
[----:B------:R-:W4:Y:S01]  /*0e20*/  SHFL.IDX PT, R0, R81, RZ, 0x1f ;  /* 0x00001fff51007589 */ /* 0x000f2200000e0000 */
[----:B------:R-:W-:Y:S01]  /*0e30*/  ISETP.NE.OR P1, PT, RZ, UR13, !P1 ;  /* 0x0000000dff007c0c */ /* 0x000fe2000cf25670 */
[----:B------:R-:W-:Y:S01]  /*0e40*/  NOP ;  /* 0x0000000000007918 */ /* 0x000fe20000000000 */
[----:B----4-:R-:W-:-:S13]  /*0e50*/  ISETP.NE.AND P0, PT, R0, 0x3, PT ;  /* 0x000000030000780c */ /* 0x010fda0003f05270 */
[----:B------:R-:W-:Y:S05]  /*0e60*/  @P0 BRA `(.L_x_15) ;  /* 0x0000000000380947 */ /* 0x000fea0003800000 */
[----:B--2---:R-:W2:Y:S01]  /*0e70*/  S2UR UR5, SR_CgaCtaId ;  /* 0x00000000000579c3 */ /* 0x004ea20000008800 */
[----:B---3--:R-:W-:Y:S01]  /*0e80*/  UMOV UR4, 0x400 ;  /* 0x0000040000047882 */ /* 0x008fe20000000000 */
[----:B------:R-:W-:Y:S01]  /*0e90*/  UMOV UR6, 0x20 ;  /* 0x0000002000067882 */ /* 0x000fe20000000000 */
[----:B------:R-:W-:Y:S01]  /*0ea0*/  ELECT P0, URZ, PT ;  /* 0x0000000000ff782f */ /* 0x000fe20003800000 */
[----:B------:R-:W-:-:S04]  /*0eb0*/  UIADD3 UR6, UPT, UPT, -UR6, 0x100000, URZ ;  /* 0x0010000006067890 */ /* 0x000fc8000fffe1ff */
[----:B------:R-:W-:Y:S02]  /*0ec0*/  USHF.L.U32 UR7, UR6, 0xb, URZ ;  /* 0x0000000b06077899 */ /* 0x000fe400080006ff */
[----:B------:R-:W-:Y:S02]  /*0ed0*/  USHF.L.U32 UR6, UR6, 0x1, URZ ;  /* 0x0000000106067899 */ /* 0x000fe400080006ff */
[----:B--2---:R-:W-:Y:S01]  /*0ee0*/  ULEA UR4, UR5, UR4, 0x18 ;  /* 0x0000000405047291 */ /* 0x004fe2000f8ec0ff */
[----:B------:R-:W2:Y:S11]  /*0ef0*/  FENCE.VIEW.ASYNC.S ;  /* 0x00000000000073c6 */ /* 0x000eb60000000000 */
[----:B--2---:R4:W2:Y:S01]  /*0f00*/  SYNCS.EXCH.64 URZ, [UR4+0x1a0], UR6 ;  /* 0x0001a00604ff75b2 */ /* 0x0048a20008000100 */
[----:B------:R4:W3:Y:S01]  /*0f10*/  SYNCS.EXCH.64 URZ, [UR4+0x1b0], UR6 ;  /* 0x0001b00604ff75b2 */ /* 0x0008e20008000100 */
[----:B------:R4:W1:Y:S01]  /*0f20*/  SYNCS.EXCH.64 URZ, [UR4+0x1a8], UR6 ;  /* 0x0001a80604ff75b2 */ /* 0x0008620008000100 */
[----:B------:R4:W1:Y:S02]  /*0f30*/  SYNCS.EXCH.64 URZ, [UR4+0x1b8], UR6 ;  /* 0x0001b80604ff75b2 */ /* 0x0008640008000100 */
[----:B----4-:R-:W-:Y:S01]  /*0f40*/  NOP ;  /* 0x0000000000007918 */ /* 0x010fe20000000000 */
.L_x_15:
[----:B---3--:R-:W3:Y:S01]  /*0f50*/  S2UR UR7, SR_CgaCtaId ;  /* 0x00000000000779c3 */ /* 0x008ee20000008800 */
[----:B------:R-:W-:Y:S01]  /*0f60*/  VOTEU.ALL UP0, P1 ;  /* 0x0000000000ff7886 */ /* 0x000fe20000800000 */
[----:B--2---:R-:W-:Y:S01]  /*0f70*/  UMOV UR4, 0x20 ;  /* 0x0000002000047882 */ /* 0x004fe20000000000 */
[----:B------:R-:W-:Y:S01]  /*0f80*/  NOP ;  /* 0x0000000000007918 */ /* 0x000fe20000000000 */
[----:B------:R-:W-:Y:S01]  /*0f90*/  LOP3.LUT R0, R69, 0x1f, RZ, 0xc0, !PT ;  /* 0x0000001f45007812 */ /* 0x000fe200078ec0ff */
[----:B------:R-:W-:Y:S01]  /*0fa0*/  UISETP.NE.AND UP4, UPT, UR13, URZ, UPT ;  /* 0x000000ff0d00728c */ /* 0x000fe2000bf85270 */
[----:B------:R-:W-:Y:S01]  /*0fb0*/  @!UP0 UMOV UR6, 0x400 ;  /* 0x0000040000068882 */ /* 0x000fe20000000000 */
[----:B------:R-:W-:-:S04]  /*0fc0*/  @!UP0 UIADD3 UR4, UPT, UPT, -UR4, 0x100000, URZ ;  /* 0x0010000004048890 */ /* 0x000fc8000fffe1ff */
[----:B------:R-:W-:Y:S02]  /*0fd0*/  @!UP0 USHF.L.U32 UR5, UR4, 0xb, URZ ;  /* 0x0000000b04058899 */ /* 0x000fe400080006ff */
[----:B------:R-:W-:Y:S02]  /*0fe0*/  @!UP0 USHF.L.U32 UR4, UR4, 0x1, URZ ;  /* 0x0000000104048899 */ /* 0x000fe400080006ff */
[----:B---3--:R-:W-:Y:S01]  /*0ff0*/  @!UP0 ULEA UR6, UR7, UR6, 0x18 ;  /* 0x0000000607068291 */ /* 0x008fe2000f8ec0ff */
[----:B------:R-:W2:Y:S01]  /*1000*/  LDCU UR7, c[0x0][0x36c] ;  /* 0x00006d80ff0777ac */ /* 0x000ea20008000800 */
[----:B------:R-:W-:Y:S01]  /*1010*/  VOTEU.ALL UP0, P1 ;  /* 0x0000000000ff7886 */ /* 0x000fe20000800000 */
[----:B------:R-:W3:Y:S09]  /*1020*/  FENCE.VIEW.ASYNC.S ;  /* 0x00000000000073c6 */ /* 0x000ef20000000000 */
[----:B---3--:R3:W4:Y:S01]  /*1030*/  @!UP0 SYNCS.EXCH.64 URZ, [UR6+0x1c0], UR4 ;  /* 0x0001c00406ff85b2 */ /* 0x0087220008000100 */
[----:B--2---:R-:W-:-:S09]  /*1040*/  UISETP.EQ.U32.AND UP5, UPT, UR7, 0x1, UPT ;  /* 0x000000010700788c */ /* 0x004fd2000bfa2070 */
[----:B---3--:R-:W-:Y:S05]  /*1050*/  BRA.U !UP5, `(.L_x_16) ;  /* 0x000000010d087547 */ /* 0x008fea000b800000 */
[----:B-1--4-:R-:W-:Y:S01]  /*1060*/  UCGABAR_ARV ;  /* 0x00000000000079c7 */ /* 0x012fe20008000000 */
[----:B------:R-:W-:Y:S05]  /*1070*/  BRA `(.L_x_17) ;  /* 0x0000000000047947 */ /* 0x000fea0003800000 */
.L_x_16:
[----:B-1--4-:R-:W-:Y:S01]  /*1080*/  NOP ;  /* 0x0000000000007918 */ /* 0x012fe20000000000 */
.L_x_17:
[----:B------:R-:W1:Y:S01]  /*1090*/  S2UR UR19, SR_CTAID.X ;  /* 0x00000000001379c3 */ /* 0x000e620000002500 */
[----:B------:R-:W-:-:S05]  /*10a0*/  CS2R.32 R3, SR_CgaSize ;  /* 0x0000000000037805 */ /* 0x000fca0000008a00 */
[----:B------:R-:W-:-:S05]  /*10b0*/  IMAD R3, R3, -0xa0, RZ ;  /* 0xffffff6003037824 */ /* 0x000fca00078e02ff */
[----:B------:R-:W-:-:S14]  /*10c0*/  R2UR UR5, R3 ;  /* 0x00000000030572ca */ /* 0x000fdc00000e0000 */
[----:B------:R-:W2:Y:S01]  /*10d0*/  LDCU UR5, c[0x0][UR5+0x2b0] ;  /* 0x00005600050577ac */ /* 0x000ea20008000800 */
[----:B------:R-:W-:-:S05]  /*10e0*/  CS2R.32 R3, SR_CgaSize ;  /* 0x0000000000037805 */ /* 0x000fca0000008a00 */
[----:B------:R-:W-:-:S05]  /*10f0*/  IMAD R3, R3, -0xa0, RZ ;  /* 0xffffff6003037824 */ /* 0x000fca00078e02ff */
[----:B------:R-:W-:-:S14]  /*1100*/  R2UR UR4, R3 ;  /* 0x00000000030472ca */ /* 0x000fdc00000e0000 */
[----:B------:R-:W3:Y:S01]  /*1110*/  LDCU UR4, c[0x0][UR4+0x2b4] ;  /* 0x00005680040477ac */ /* 0x000ee20008000800 */
[----:B------:R-:W4:Y:S01]  /*1120*/  S2UR UR7, SR_CTAID.Y ;  /* 0x00000000000779c3 */ /* 0x000f220000002600 */
[----:B------:R-:W3:Y:S01]  /*1130*/  LDCU UR18, c[0x0][0xb24] ;  /* 0x00016480ff1277ac */ /* 0x000ee20008000800 */
[----:B------:R-:W-:-:S05]  /*1140*/  CS2R.32 R3, SR_CgaSize ;  /* 0x0000000000037805 */ /* 0x000fca0000008a00 */
[----:B------:R-:W-:-:S05]  /*1150*/  IMAD R3, R3, -0xa0, RZ ;  /* 0xffffff6003037824 */ /* 0x000fca00078e02ff */
[----:B------:R-:W-:-:S14]  /*1160*/  R2UR UR58, R3 ;  /* 0x00000000033a72ca */ /* 0x000fdc00000e0000 */
[----:B------:R-:W3:Y:S01]  /*1170*/  LDCU UR58, c[0x0][UR58+0x2a0] ;  /* 0x000054003a3a77ac */ /* 0x000ee20008000800 */
[----:B------:R-:W3:Y:S01]  /*1180*/  S2UR UR8, SR_CgaCtaId ;  /* 0x00000000000879c3 */ /* 0x000ee20000008800 */
[----:B------:R-:W-:-:S05]  /*1190*/  CS2R.32 R3, SR_CgaSize ;  /* 0x0000000000037805 */ /* 0x000fca0000008a00 */
[----:B------:R-:W-:-:S05]  /*11a0*/  IMAD R3, R3, -0xa0, RZ ;  /* 0xffffff6003037824 */ /* 0x000fca00078e02ff */
[----:B------:R-:W-:-:S14]  /*11b0*/  R2UR UR55, R3 ;  /* 0x00000000033772ca */ /* 0x000fdc00000e0000 */
[----:B------:R-:W3:Y:S01]  /*11c0*/  LDCU UR55, c[0x0][UR55+0x2a4] ;  /* 0x00005480373777ac */ /* 0x000ee20008000800 */
[----:B------:R-:W-:Y:S01]  /*11d0*/  UISETP.GT.U32.AND UP0, UPT, UR48, 0xffff, UPT ;  /* 0x0000ffff3000788c */ /* 0x000fe2000bf04070 */
[----:B------:R-:W-:Y:S01]  /*11e0*/  UMOV UR27, 0x5 ;  /* 0x00000005001b7882 */ /* 0x000fe20000000000 */
[----:B-1----:R-:W-:Y:S01]  /*11f0*/  I2FP.F32.U32 R3, UR19 ;  /* 0x0000001300037c45 */ /* 0x002fe20008201000 */
[----:B------:R-:W1:Y:S01]  /*1200*/  S2UR UR36, SR_CTAID.Z ;  /* 0x00000000002479c3 */ /* 0x000e620000002700 */
[----:B------:R-:W1:Y:S03]  /*1210*/  LDCU UR40, c[0x0][0xb24] ;  /* 0x00016480ff2877ac */ /* 0x000e660008000800 */
[----:B--2---:R-:W-:Y:S01]  /*1220*/  FMUL R3, R3, UR5 ;  /* 0x0000000503037c20 */ /* 0x004fe20008400000 */
[----:B------:R-:W-:Y:S01]  /*1230*/  USEL UR5, UR48, 0xffff, !UP0 ;  /* 0x0000ffff30057887 */ /* 0x000fe2000c000000 */
[----:B----4-:R-:W-:Y:S01]  /*1240*/  I2FP.F32.U32 R2, UR7 ;  /* 0x0000000700027c45 */ /* 0x010fe20008201000 */
[----:B------:R-:W2:Y:S03]  /*1250*/  LDCU UR26, c[0x0][0xb30] ;  /* 0x00016600ff1a77ac */ /* 0x000ea60008000800 */
[----:B------:R-:W4:Y:S01]  /*1260*/  F2I.U32.TRUNC.NTZ R3, R3 ;  /* 0x0000000300037305 */ /* 0x000f22000020f000 */
[----:B---3--:R-:W-:Y:S01]  /*1270*/  FMUL R2, R2, UR4 ;  /* 0x0000000402027c20 */ /* 0x008fe20008400000 */
[----:B------:R-:W-:-:S02]  /*1280*/  ULOP3.LUT UR24, UR5, 0xffff, URZ, 0xc0, !UPT ;  /* 0x0000ffff05187892 */ /* 0x000fc4000f8ec0ff */
[----:B------:R-:W-:Y:S02]  /*1290*/  USHF.L.U32 UR28, UR8, 0xb, URZ ;  /* 0x0000000b081c7899 */ /* 0x000fe400080006ff */
[----:B------:R-:W-:Y:S02]  /*12a0*/  UISETP.GE.AND UP2, UPT, UR18, 0x1, UPT ;  /* 0x000000011200788c */ /* 0x000fe4000bf46270 */
[----:B------:R-:W3:Y:S01]  /*12b0*/  F2I.U32.TRUNC.NTZ R2, R2 ;  /* 0x0000000200027305 */ /* 0x000ee2000020f000 */
[----:B------:R-:W-:Y:S01]  /*12c0*/  UMOV UR45, UR7 ;  /* 0x00000007002d7c82 */ /* 0x000fe20008000000 */
[----:B------:R-:W-:Y:S01]  /*12d0*/  UMOV UR46, UR19 ;  /* 0x00000013002e7c82 */ /* 0x000fe20008000000 */
[----:B----4-:R-:W-:Y:S02]  /*12e0*/  R2UR UR4, R3 ;  /* 0x00000000030472ca */ /* 0x010fe400000e0000 */
[----:B------:R-:W-:Y:S02]  /*12f0*/  PRMT R3, RZ, 0x7610, R3 ;  /* 0x00007610ff037816 */ /* 0x000fe40000000003 */
[----:B---3--:R-:W-:-:S02]  /*1300*/  R2UR UR6, R2 ;  /* 0x00000000020672ca */ /* 0x008fc400000e0000 */
[----:B------:R-:W-:-:S07]  /*1310*/  PRMT R2, RZ, 0x7610, R2 ;  /* 0x00007610ff027816 */ /* 0x000fce0000000002 */
[----:B------:R-:W-:-:S04]  /*1320*/  UIADD3 UR5, UPT, UPT, -UR4, URZ, URZ ;  /* 0x000000ff04057290 */ /* 0x000fc8000fffe1ff */
[----:B------:R-:W-:Y:S02]  /*1330*/  UIMAD UR58, UR58, UR5, UR19 ;  /* 0x000000053a3a72a4 */ /* 0x000fe4000f8e0213 */
[----:B------:R-:W-:-:S04]  /*1340*/  UIADD3 UR4, UPT, UPT, -UR6, URZ, URZ ;  /* 0x000000ff06047290 */ /* 0x000fc8000fffe1ff */
[----:B------:R-:W-:Y:S01]  /*1350*/  UIMAD UR55, UR55, UR4, UR7 ;  /* 0x00000004373772a4 */ /* 0x000fe2000f8e0207 */
[----:B-12---:R-:W-:Y:S11]  /*1360*/  BRA.U UP4, `(.L_x_18) ;  /* 0x00000001043c7547 */ /* 0x006ff6000b800000 */
[----:B------:R-:W-:Y:S02]  /*1370*/  UISETP.GT.U32.AND UP0, UPT, UR58, 0x1, UPT ;  /* 0x000000013a00788c */ /* 0x000fe4000bf04070 */
[----:B------:R-:W-:Y:S02]  /*1380*/  ULOP3.LUT UR4, UR58, 0xfffffffe, URZ, 0xc0, !UPT ;  /* 0xfffffffe3a047892 */ /* 0x000fe4000f8ec0ff */
[----:B------:R-:W-:Y:S02]  /*1390*/  UISETP.NE.AND UP1, UPT, UR55, URZ, UP0 ;  /* 0x000000ff3700728c */ /* 0x000fe40008725270 */
[----:B------:R-:W-:Y:S02]  /*13a0*/  UISETP.NE.AND UP0, UPT, UR55, 0x1, UP0 ;  /* 0x000000013700788c */ /* 0x000fe40008705270 */
[----:B------:R-:W-:Y:S02]  /*13b0*/  USEL UR7, URZ, 0x1, UP1 ;  /* 0x00000001ff077887 */ /* 0x000fe40008800000 */
[----:B------:R-:W-:-:S02]  /*13c0*/  USEL UR6, URZ, 0x4, UP0 ;  /* 0x00000004ff067887 */ /* 0x000fc40008000000 */
[----:B------:R-:W-:Y:S02]  /*13d0*/  USEL UR5, URZ, 0x2, UP1 ;  /* 0x00000002ff057887 */ /* 0x000fe40008800000 */
[----:B------:R-:W-:Y:S02]  /*13e0*/  ULEA UR4, UR55, UR4, 0x1 ;  /* 0x0000000437047291 */ /* 0x000fe4000f8e08ff */
[----:B------:R-:W-:Y:S02]  /*13f0*/  USEL UR8, URZ, 0x8, UP0 ;  /* 0x00000008ff087887 */ /* 0x000fe40008000000 */
[----:B------:R-:W-:-:S03]  /*1400*/  UIADD3 UR5, UPT, UPT, UR5, UR6, UR7 ;  /* 0x0000000605057290 */ /* 0x000fc6000fffe007 */
[----:B------:R-:W-:Y:S01]  /*1410*/  UMOV UR6, 0x3 ;  /* 0x0000000300067882 */ /* 0x000fe20000000000 */
[----:B------:R-:W-:Y:S02]  /*1420*/  UIADD3 UR5, UPT, UPT, UR5, UR8, URZ ;  /* 0x0000000805057290 */ /* 0x000fe4000fffe0ff */
[----:B------:R-:W-:-:S04]  /*1430*/  USHF.L.U32 UR4, UR6, UR4, URZ ;  /* 0x0000000406047299 */ /* 0x000fc800080006ff */
[----:B------:R-:W-:Y:S02]  /*1440*/  MOV R3, UR5 ;  /* 0x0000000500037c02 */ /* 0x000fe40008000f00 */
[----:B------:R-:W-:Y:S02]  /*1450*/  MOV R2, UR4 ;  /* 0x0000000400027c02 */ /* 0x000fe40008000f00 */
.L_x_18:
[----:B------:R-:W-:Y:S05]  /*1460*/  BRA.U !UP2, `(.L_x_19) ;  /* 0x000000010ad07547 */ /* 0x000fea000b800000 */
[----:B------:R-:W1:Y:S01]  /*1470*/  LDCU.128 UR20, c[0x0][0xb10] ;  /* 0x00016200ff1477ac */ /* 0x000e620008000c00 */
[----:B------:R-:W2:Y:S01]  /*1480*/  LDCU UR12, c[0x0][0x370] ;  /* 0x00006e00ff0c77ac */ /* 0x000ea20008000800 */
[----:B------:R-:W3:Y:S01]  /*1490*/  LDCU UR5, c[0x0][0x374] ;  /* 0x00006e80ff0577ac */ /* 0x000ee20008000800 */
[----:B------:R-:W4:Y:S01]  /*14a0*/  LDCU UR25, c[0x0][0xb0c] ;  /* 0x00016180ff1977ac */ /* 0x000f220008000800 */
[----:B------:R-:W4:Y:S01]  /*14b0*/  LDCU UR4, c[0x0][0xb20] ;  /* 0x00016400ff0477ac */ /* 0x000f220008000800 */
[----:B------:R-:W4:Y:S01]  /*14c0*/  LDCU.64 UR16, c[0x0][0xb28] ;  /* 0x00016500ff1077ac */ /* 0x000f220008000a00 */
[----:B-1----:R-:W-:Y:S02]  /*14d0*/  UISETP.NE.AND UP0, UPT, UR22, 0x1, UPT ;  /* 0x000000011600788c */ /* 0x002fe4000bf05270 */
[----:B---3--:R-:W-:Y:S02]  /*14e0*/  UIMAD.WIDE.U32 UR6, UR5, UR23, URZ ;  /* 0x00000017050672a5 */ /* 0x008fe4000f8e00ff */
[----:B--2---:R-:W-:-:S02]  /*14f0*/  UIMAD.WIDE.U32 UR8, UR12, UR20, URZ ;  /* 0x000000140c0872a5 */ /* 0x004fc4000f8e00ff */
[----:B----4-:R-:W-:Y:S02]  /*1500*/  UISETP.NE.AND UP1, UPT, UR25, 0x1, UPT ;  /* 0x000000011900788c */ /* 0x010fe4000bf25270 */
[----:B------:R-:W-:Y:S01]  /*1510*/  UISETP.NE.AND UP2, UPT, UR18, 0x1, UPT ;  /* 0x000000011200788c */ /* 0x000fe2000bf45270 */
[----:B------:R-:W-:Y:S02]  /*1520*/  UMOV UR6, UR7 ;  /* 0x0000000700067c82 */ /* 0x000fe40008000000 */
[----:B------:R-:W-:Y:S01]  /*1530*/  UMOV UR8, UR9 ;  /* 0x0000000900087c82 */ /* 0x000fe20008000000 */
[----:B------:R-:W-:Y:S02]  /*1540*/  @UP0 USHF.R.U32.HI UR5, URZ, UR4, UR6 ;  /* 0x00000004ff050299 */ /* 0x000fe40008011606 */
[----:B------:R-:W-:Y:S02]  /*1550*/  UIMAD.WIDE.U32 UR14, UR45, UR23, URZ ;  /* 0x000000172d0e72a5 */ /* 0x000fe4000f8e00ff */
[----:B------:R-:W-:-:S02]  /*1560*/  UIMAD.WIDE.U32 UR6, UR5, UR16, URZ ;  /* 0x00000010050672a5 */ /* 0x000fc4000f8e00ff */
[----:B------:R-:W-:Y:S02]  /*1570*/  @UP1 USHF.R.U32.HI UR12, URZ, UR21, UR8 ;  /* 0x00000015ff0c1299 */ /* 0x000fe40008011608 */
[----:B------:R-:W-:Y:S02]  /*1580*/  UIMAD.WIDE.U32 UR10, UR19, UR20, URZ ;  /* 0x00000014130a72a5 */ /* 0x000fe4000f8e00ff */
[----:B------:R-:W-:Y:S01]  /*1590*/  UIMAD.WIDE.U32 UR8, UR12, UR16, URZ ;  /* 0x000000100c0872a5 */ /* 0x000fe2000f8e00ff */
[----:B------:R-:W-:Y:S01]  /*15a0*/  UMOV UR14, UR15 ;  /* 0x0000000f000e7c82 */ /* 0x000fe20008000000 */
[----:B------:R-:W-:Y:S01]  /*15b0*/  UMOV UR6, UR7 ;  /* 0x0000000700067c82 */ /* 0x000fe20008000000 */
[----:B------:R-:W-:Y:S02]  /*15c0*/  USHF.R.U32.HI UR14, URZ, UR4, UR14 ;  /* 0x00000004ff0e7299 */ /* 0x000fe4000801160e */
[----:B------:R-:W-:Y:S01]  /*15d0*/  @UP2 USHF.R.U32.HI UR5, URZ, UR17, UR6 ;  /* 0x00000011ff052299 */ /* 0x000fe20008011606 */
[----:B------:R-:W-:-:S02]  /*15e0*/  UMOV UR10, UR11 ;  /* 0x0000000b000a7c82 */ /* 0x000fc40008000000 */
[----:B------:R-:W-:Y:S01]  /*15f0*/  UMOV UR6, UR9 ;  /* 0x0000000900067c82 */ /* 0x000fe20008000000 */
[----:B------:R-:W-:Y:S02]  /*1600*/  USHF.R.U32.HI UR10, URZ, UR21, UR10 ;  /* 0x00000015ff0a7299 */ /* 0x000fe4000801160a */
[----:B------:R-:W-:Y:S02]  /*1610*/  @UP2 USHF.R.U32.HI UR12, URZ, UR17, UR6 ;  /* 0x00000011ff0c2299 */ /* 0x000fe40008011606 */
[----:B------:R-:W-:Y:S02]  /*1620*/  USEL UR4, UR45, UR14, !UP0 ;  /* 0x0000000e2d047287 */ /* 0x000fe4000c000000 */
[----:B------:R-:W-:Y:S02]  /*1630*/  UIMAD UR6, UR5, UR18, URZ ;  /* 0x00000012050672a4 */ /* 0x000fe4000f8e02ff */
[----:B------:R-:W-:Y:S02]  /*1640*/  USEL UR5, UR19, UR10, !UP1 ;  /* 0x0000000a13057287 */ /* 0x000fe4000c800000 */
[----:B------:R-:W-:-:S02]  /*1650*/  UIMAD UR8, UR12, UR18, URZ ;  /* 0x000000120c0872a4 */ /* 0x000fc4000f8e02ff */
[----:B------:R-:W-:Y:S02]  /*1660*/  UISETP.GE.AND UP0, UPT, UR4, UR6, UPT ;  /* 0x000000060400728c */ /* 0x000fe4000bf06270 */
[----:B------:R-:W-:Y:S02]  /*1670*/  UIMAD.WIDE.U32 UR6, UR4, UR16, URZ ;  /* 0x00000010040672a5 */ /* 0x000fe4000f8e00ff */
[----:B------:R-:W-:Y:S02]  /*1680*/  UISETP.GE.OR UP0, UPT, UR5, UR8, UP0 ;  /* 0x000000080500728c */ /* 0x000fe40008706670 */
[----:B------:R-:W-:Y:S02]  /*1690*/  UIMAD.WIDE.U32 UR8, UR5, UR16, URZ ;  /* 0x00000010050872a5 */ /* 0x000fe4000f8e00ff */
[----:B------:R-:W-:Y:S02]  /*16a0*/  USHF.R.U32.HI UR7, URZ, UR17, UR7 ;  /* 0x00000011ff077299 */ /* 0x000fe40008011607 */
[----:B------:R-:W-:-:S02]  /*16b0*/  UIADD3 UR10, UPT, UPT, -UR4, URZ, URZ ;  /* 0x000000ff040a7290 */ /* 0x000fc4000fffe1ff */
[----:B------:R-:W-:Y:S02]  /*16c0*/  USEL UR7, UR4, UR7, !UP2 ;  /* 0x0000000704077287 */ /* 0x000fe4000d000000 */
[----:B------:R-:W-:Y:S01]  /*16d0*/  UIADD3 UR46, UPT, UPT, -UR5, URZ, URZ ;  /* 0x000000ff052e7290 */ /* 0x000fe2000fffe1ff */
[----:B------:R-:W-:Y:S01]  /*16e0*/  @!UP0 UMOV UR6, UR9 ;  /* 0x0000000900068c82 */ /* 0x000fe20008000000 */
[----:B------:R-:W-:Y:S02]  /*16f0*/  UIADD3 UR8, UPT, UPT, -UR7, URZ, URZ ;  /* 0x000000ff07087290 */ /* 0x000fe4000fffe1ff */
[----:B------:R-:W-:Y:S02]  /*1700*/  @!UP0 USHF.R.U32.HI UR6, URZ, UR17, UR6 ;  /* 0x00000011ff068299 */ /* 0x000fe40008011606 */
[----:B------:R-:W-:Y:S02]  /*1710*/  UIMAD UR8, UR18, UR8, UR4 ;  /* 0x00000008120872a4 */ /* 0x000fe4000f8e0204 */
[----:B------:R-:W-:-:S02]  /*1720*/  @!UP0 USEL UR6, UR5, UR6, !UP2 ;  /* 0x0000000605068287 */ /* 0x000fc4000d000000 */
[----:B------:R-:W-:Y:S02]  /*1730*/  UIMAD UR45, UR22, UR10, UR45 ;  /* 0x0000000a162d72a4 */ /* 0x000fe4000f8e022d */
[----:B------:R-:W-:Y:S02]  /*1740*/  @!UP0 UIADD3 UR7, UPT, UPT, UR7, -UR6, URZ ;  /* 0x8000000607078290 */ /* 0x000fe4000fffe0ff */
[----:B------:R-:W-:Y:S02]  /*1750*/  @!UP0 UIMAD UR6, UR8, UR12, UR6 ;  /* 0x0000000c080682a4 */ /* 0x000fe4000f8e0206 */
[----:B------:R-:W-:Y:S02]  /*1760*/  @!UP0 UIMAD UR4, UR7, UR18, UR5 ;  /* 0x00000012070482a4 */ /* 0x000fe4000f8e0205 */
[----:B------:R-:W-:Y:S02]  /*1770*/  UIMAD UR46, UR25, UR46, UR19 ;  /* 0x0000002e192e72a4 */ /* 0x000fe4000f8e0213 */
[----:B------:R-:W-:Y:S01]  /*1780*/  UIMAD UR45, UR4, UR22, UR45 ;  /* 0x00000016042d72a4 */ /* 0x000fe2000f8e022d */
[----:B------:R-:W-:-:S02]  /*1790*/  @!UP0 UMOV UR5, UR6 ;  /* 0x0000000600058c82 */ /* 0x000fc40008000000 */
[----:B------:R-:W-:-:S12]  /*17a0*/  UIMAD UR46, UR5, UR25, UR46 ;  /* 0x00000019052e72a4 */ /* 0x000fd8000f8e022e */
.L_x_19:
[----:B------:R-:W-:Y:S02]  /*17b0*/  UISETP.NE.AND UP1, UPT, UR26, 0x1, UPT ;  /* 0x000000011a00788c */ /* 0x000fe4000bf25270 */
[----:B------:R-:W-:Y:S02]  /*17c0*/  UISETP.NE.AND UP0, UPT, UR13, 0x2, UPT ;  /* 0x000000020d00788c */ /* 0x000fe4000bf05270 */
[----:B------:R-:W-:Y:S02]  /*17d0*/  ULOP3.LUT UR28, UR28, 0x1000, URZ, 0xc0, !UPT ;  /* 0x000010001c1c7892 */ /* 0x000fe4000f8ec0ff */
[----:B------:R-:W-:-:S03]  /*17e0*/  USHF.L.U32 UR24, UR27, UR24, URZ ;  /* 0x000000181b187299 */ /* 0x000fc600080006ff */
[----:B------:R-:W-:Y:S09]  /*17f0*/  BRA.U UP1, `(.L_x_20) ;  /* 0x0000000101447547 */ /* 0x000ff2000b800000 */
[----:B------:R-:W1:Y:S01]  /*1800*/  LDCU.128 UR8, c[0x0][0xb10] ;  /* 0x00016200ff0877ac */ /* 0x000e620008000c00 */
[----:B------:R-:W2:Y:S01]  /*1810*/  LDCU UR12, c[0x0][0xb0c] ;  /* 0x00016180ff0c77ac */ /* 0x000ea20008000800 */
[----:B------:R-:W3:Y:S01]  /*1820*/  LDCU UR14, c[0x0][0xb20] ;  /* 0x00016400ff0e77ac */ /* 0x000ee20008000800 */
[----:B-1----:R-:W-:Y:S02]  /*1830*/  UIMAD.WIDE.U32 UR6, UR46, UR8, URZ ;  /* 0x000000082e0672a5 */ /* 0x002fe4000f8e00ff */
[----:B------:R-:W-:Y:S02]  /*1840*/  UIMAD.WIDE.U32 UR4, UR45, UR11, URZ ;  /* 0x0000000b2d0472a5 */ /* 0x000fe4000f8e00ff */
[----:B--2---:R-:W-:Y:S02]  /*1850*/  UISETP.NE.AND UP2, UPT, UR12, 0x1, UPT ;  /* 0x000000010c00788c */ /* 0x004fe4000bf45270 */
[----:B------:R-:W-:Y:S01]  /*1860*/  UISETP.NE.AND UP1, UPT, UR10, 0x1, UPT ;  /* 0x000000010a00788c */ /* 0x000fe2000bf25270 */
[----:B------:R-:W-:-:S02]  /*1870*/  UMOV UR6, UR7 ;  /* 0x0000000700067c82 */ /* 0x000fc40008000000 */
[----:B------:R-:W-:Y:S01]  /*1880*/  UMOV UR4, UR5 ;  /* 0x0000000500047c82 */ /* 0x000fe20008000000 */
[----:B------:R-:W-:Y:S02]  /*1890*/  USHF.R.U32.HI UR6, URZ, UR9, UR6 ;  /* 0x00000009ff067299 */ /* 0x000fe40008011606 */
[----:B---3--:R-:W-:Y:S02]  /*18a0*/  USHF.R.U32.HI UR4, URZ, UR14, UR4 ;  /* 0x0000000eff047299 */ /* 0x008fe40008011604 */
[----:B------:R-:W-:Y:S02]  /*18b0*/  USEL UR5, UR46, UR6, !UP2 ;  /* 0x000000062e057287 */ /* 0x000fe4000d000000 */
[----:B------:R-:W-:-:S04]  /*18c0*/  USEL UR4, UR45, UR4, !UP1 ;  /* 0x000000042d047287 */ /* 0x000fc8000c800000 */
[----:B------:R-:W-:Y:S02]  /*18d0*/  UIADD3 UR6, UPT, UPT, -UR4, UR5, URZ ;  /* 0x0000000504067290 */ /* 0x000fe4000fffe1ff */
[----:B------:R-:W-:Y:S02]  /*18e0*/  UIADD3 UR4, UPT, UPT, UR4, -UR5, URZ ;  /* 0x8000000504047290 */ /* 0x000fe4000fffe0ff */
[----:B------:R-:W-:Y:S02]  /*18f0*/  UIMAD UR45, UR6, UR10, UR45 ;  /* 0x0000000a062d72a4 */ /* 0x000fe4000f8e022d */
[----:B------:R-:W-:-:S12]  /*1900*/  UIMAD UR46, UR4, UR12, UR46 ;  /* 0x0000000c042e72a4 */ /* 0x000fd8000f8e022e */
.L_x_20:
[----:B------:R-:W-:Y:S05]  /*1910*/  BRA.U !UP5, `(.L_x_21) ;  /* 0x000000010d0c7547 */ /* 0x000fea000b800000 */
[----:B------:R-:W-:Y:S01]  /*1920*/  UCGABAR_WAIT ;  /* 0x0000000000007dc7 */ /* 0x000fe20008000000 */
[----:B------:R-:W-:Y:S01]  /*1930*/  CCTL.IVALL ;  /* 0x00000000ff00798f */ /* 0x000fe20002000000 */
[----:B------:R-:W-:Y:S05]  /*1940*/  BRA `(.L_x_22) ;  /* 0x0000000000047947 */ /* 0x000fea0003800000 */
.L_x_21:
[----:B------:R-:W-:Y:S06]  /*1950*/  BAR.SYNC.DEFER_BLOCKING 0x0 ;  /* 0x0000000000007b1d */ /* 0x000fec0000010000 */
.L_x_22:
[----:B------:R-:W-:Y:S05]  /*1960*/  BRA.U UP0, `(.L_x_23) ;  /* 0x0000001900d87547 */ /* 0x000fea000b800000 */
[----:B------:R-:W1:Y:S01]  /*1970*/  LDCU UR6, c[0x0][0x38c] ;  /* 0x00007180ff0677ac */ /* 0x000e620008000800 */
[----:B------:R-:W2:Y:S01]  /*1980*/  S2UR UR8, SR_CgaCtaId ;  /* 0x00000000000879c3 */ /* 0x000ea20000008800 */
[----:B------:R-:W-:Y:S01]  /*1990*/  PLOP3.LUT P1, PT, PT, PT, UP3, 0x80, 0x8 ;  /* 0x000000000008781c */ /* 0x000fe20003f2f038 */
[----:B------:R-:W-:Y:S01]  /*19a0*/  IMAD.MOV.U32 R12, RZ, RZ, 0x1 ;  /* 0x00000001ff0c7424 */ /* 0x000fe200078e00ff */
[----:B------:R-:W-:Y:S01]  /*19b0*/  USHF.L.U32 UR47, UR19, 0x6, URZ ;  /* 0x00000006132f7899 */ /* 0x000fe200080006ff */
[----:B------:R-:W-:Y:S01]  /*19c0*/  ISETP.NE.AND P2, PT, R0, RZ, P3 ;  /* 0x000000ff0000720c */ /* 0x000fe20001f45270 */
[----:B------:R-:W-:Y:S01]  /*19d0*/  UMOV UR7, 0x400 ;  /* 0x0000040000077882 */ /* 0x000fe20000000000 */
[----:B------:R-:W-:Y:S01]  /*19e0*/  UISETP.NE.AND UP1, UPT, UR13, URZ, UPT ;  /* 0x000000ff0d00728c */ /* 0x000fe2000bf25270 */
[----:B------:R-:W-:Y:S01]  /*19f0*/  PLOP3.LUT P1, PT, P1, PT, PT, 0x8, 0x80 ;  /* 0x000000000080781c */ /* 0x000fe20000f2e170 */
[----:B------:R-:W-:Y:S01]  /*1a00*/  USHF.L.U32 UR44, UR19, 0x5, URZ ;  /* 0x00000005132c7899 */ /* 0x000fe200080006ff */
[----:B------:R-:W-:Y:S01]  /*1a10*/  CS2R R10, SRZ ;  /* 0x00000000000a7805 */ /* 0x000fe2000001ff00 */
[----:B------:R-:W-:Y:S01]  /*1a20*/  ULOP3.LUT UR47, UR47, 0x40, URZ, 0xc0, !UPT ;  /* 0x000000402f2f7892 */ /* 0x000fe2000f8ec0ff */
[----:B------:R-:W-:Y:S01]  /*1a30*/  IMAD.MOV.U32 R9, RZ, RZ, RZ ;  /* 0x000000ffff097224 */ /* 0x000fe200078e00ff */
[----:B------:R-:W3:Y:S01]  /*1a40*/  LDCU UR39, c[0x0][0x370] ;  /* 0x00006e00ff2777ac */ /* 0x000ee20008000800 */
[----:B------:R-:W-:Y:S01]  /*1a50*/  IMAD.MOV.U32 R8, RZ, RZ, 0x1 ;  /* 0x00000001ff087424 */ /* 0x000fe200078e00ff */
[----:B------:R-:W4:Y:S01]  /*1a60*/  LDCU.64 UR26, c[0x0][0x348] ;  /* 0x00006900ff1a77ac */ /* 0x000f220008000a00 */
[----:B-1----:R-:W-:-:S02]  /*1a70*/  UIADD3 UR5, UPT, UPT, UR6, 0x7f, URZ ;  /* 0x0000007f06057890 */ /* 0x002fc4000fffe0ff */
[----:B------:R-:W-:Y:S02]  /*1a80*/  UIADD3 UR49, UPT, UPT, UR6, 0xfe, URZ ;  /* 0x000000fe06317890 */ /* 0x000fe4000fffe0ff */
[----:B------:R-:W-:Y:S02]  /*1a90*/  USHF.R.S32.HI UR4, URZ, 0x1f, UR5 ;  /* 0x0000001fff047899 */ /* 0x000fe40008011405 */
[----:B--2---:R-:W-:Y:S02]  /*1aa0*/  ULEA UR13, UR8, UR7, 0x18 ;  /* 0x00000007080d7291 */ /* 0x004fe4000f8ec0ff */
[----:B------:R-:W-:Y:S02]  /*1ab0*/  ULEA.HI UR4, UR4, UR5, URZ, 0x7 ;  /* 0x0000000504047291 */ /* 0x000fe4000f8f38ff */
[----:B------:R-:W-:Y:S02]  /*1ac0*/  UIADD3 UR5, UPT, UPT, UR6, -0x1, URZ ;  /* 0xffffffff06057890 */ /* 0x000fe4000fffe0ff */
[----:B------:R-:W-:-:S02]  /*1ad0*/  USHF.R.S32.HI UR42, URZ, 0x7, UR4 ;  /* 0x00000007ff2a7899 */ /* 0x000fc40008011404 */
[----:B------:R-:W-:Y:S02]  /*1ae0*/  UISETP.GE.U32.AND UP2, UPT, UR5, -0xff, UPT ;  /* 0xffffff010500788c */ /* 0x000fe4000bf46070 */
[----:B------:R-:W-:Y:S01]  /*1af0*/  UISETP.LT.U32.AND UP0, UPT, UR42, 0x12, UPT ;  /* 0x000000122a00788c */ /* 0x000fe2000bf01070 */
[----:B------:R-:W1:Y:S03]  /*1b00*/  LDCU UR38, c[0x0][0x374] ;  /* 0x00006e80ff2677ac */ /* 0x000e660008000800 */
[----:B------:R-:W-:Y:S02]  /*1b10*/  USEL UR41, UR42, 0x12, UP0 ;  /* 0x000000122a297887 */ /* 0x000fe40008000000 */
[----:B------:R-:W-:Y:S02]  /*1b20*/  ULOP3.LUT UR44, UR44, 0x20, URZ, 0xc0, !UPT ;  /* 0x000000202c2c7892 */ /* 0x000fe4000f8ec0ff */
[----:B------:R-:W-:-:S02]  /*1b30*/  UIADD3 UR4, UPT, UPT, UR41, -0x1, URZ ;  /* 0xffffffff29047890 */ /* 0x000fc4000fffe0ff */
[----:B------:R-:W-:Y:S02]  /*1b40*/  @UP2 UIADD3 UR4, UPT, UPT, UR41, URZ, URZ ;  /* 0x000000ff29042290 */ /* 0x000fe4000fffe0ff */
[----:B------:R-:W-:Y:S02]  /*1b50*/  USEL UR21, UR34, 0x2, UP1 ;  /* 0x0000000222157887 */ /* 0x000fe40008800000 */
[----:B------:R-:W-:Y:S02]  /*1b60*/  UIADD3 UR30, UPT, UPT, UR13, 0x2400, UR28 ;  /* 0x000024000d1e7890 */ /* 0x000fe4000fffe01c */
[----:B------:R-:W-:Y:S02]  /*1b70*/  ULEA.HI UR47, UR28, UR47, URZ, 0x19 ;  /* 0x0000002f1c2f7291 */ /* 0x000fe4000f8fc8ff */
[----:B------:R-:W-:Y:S02]  /*1b80*/  UIADD3 UR48, UPT, UPT, UR42, -UR41, URZ ;  /* 0x800000292a307290 */ /* 0x000fe4000fffe0ff */
[----:B------:R-:W-:-:S02]  /*1b90*/  UIADD3 UR29, UPT, UPT, UR4, 0x1, URZ ;  /* 0x00000001041d7890 */ /* 0x000fc4000fffe0ff */
[----:B------:R-:W-:Y:S01]  /*1ba0*/  UIADD3 UR43, UPT, UPT, -UR4, URZ, URZ ;  /* 0x000000ff042b7290 */ /* 0x000fe2000fffe1ff */
[----:B-1-34-:R-:W-:-:S11]  /*1bb0*/  UMOV UR6, URZ ;  /* 0x000000ff00067c82 */ /* 0x01afd60008000000 */
.L_x_43:
[----:B------:R-:W1:Y:S02]  /*1bc0*/  S2UR UR4, SR_CgaCtaId ;  /* 0x00000000000479c3 */ /* 0x000e640000008800 */
[----:B-1----:R-:W-:-:S09]  /*1bd0*/  UISETP.NE.AND UP0, UPT, UR4, URZ, UPT ;  /* 0x000000ff0400728c */ /* 0x002fd2000bf05270 */
[----:B------:R-:W-:Y:S05]  /*1be0*/  BRA.U UP0, `(.L_x_24) ;  /* 0x0000000100287547 */ /* 0x000fea000b800000 */
[----:B------:R-:W-:Y:S02]  /*1bf0*/  LEA R0, R9, UR13, 0x3 ;  /* 0x0000000d09007c11 */ /* 0x000fe4000f8e18ff */
[----:B------:R-:W-:-:S04]  /*1c00*/  SHF.L.U32 R2, R8, 0x1f, RZ ;  /* 0x0000001f08027819 */ /* 0x000fc800000006ff */
[----:B------:R-:W1:Y:S02]  /*1c10*/  SYNCS.PHASECHK.TRANS64.TRYWAIT P0, [R0+URZ+0x1b0], R2 ;  /* 0x0001b002000075a7 */ /* 0x000e6400080011ff */
[----:B-1----:R-:W-:Y:S05]  /*1c20*/  @!P0 BRA `(.L_x_25) ;  /* 0x0000005800f08947 */ /* 0x002fea0003800000 */
.L_x_128:
[----:B------:R-:W-:Y:S01]  /*1c30*/  VIADD R9, R9, 0x1 ;  /* 0x0000000109097836 */ /* 0x000fe20000000000 */
[----:B------:R1:W-:Y:S04]  /*1c40*/  SYNCS.ARRIVE.TRANS64.A1T0 RZ, [R0+URZ+0x1a0], RZ ;  /* 0x0001a0ff00ff79a7 */ /* 0x0003e800081000ff */
[----:B------:R-:W-:-:S04]  /*1c50*/  ISETP.NE.AND P0, PT, R9, 0x2, PT ;  /* 0x000000020900780c */ /* 0x000fc80003f05270 */
[----:B------:R-:W-:Y:S02]  /*1c60*/  SEL R9, R9, RZ, P0 ;  /* 0x000000ff09097207 */ /* 0x000fe40000000000 */
[----:B-1----:R-:W-:-:S04]  /*1c70*/  SEL R0, RZ, 0x1, P0 ;  /* 0x00000001ff007807 */ /* 0x002fc80000000000 */
[----:B------:R-:W-:-:S07]  /*1c80*/  LOP3.LUT R8, R8, R0, RZ, 0x3c, !PT ;  /* 0x0000000008087212 */ /* 0x000fce00078e3cff */
.L_x_24:
[----:B------:R-:W-:Y:S01]  /*1c90*/  ULEA UR4, UR6, UR13, 0x3 ;  /* 0x0000000d06047291 */ /* 0x000fe2000f8e18ff */
[----:B------:R-:W-:Y:S01]  /*1ca0*/  SHF.L.U32 R0, R12, 0x1f, RZ ;  /* 0x0000001f0c007819 */ /* 0x000fe200000006ff */
[----:B------:R-:W-:Y:S02]  /*1cb0*/  UISETP.GE.U32.AND UP0, UPT, UR49, 0xff, UPT ;  /* 0x000000ff3100788c */ /* 0x000fe4000bf06070 */
[----:B------:R-:W-:Y:S01]  /*1cc0*/  ULEA UR11, UR45, UR44, 0x6 ;  /* 0x0000002c2d0b7291 */ /* 0x000fe2000f8e30ff */
[----:B------:R-:W-:-:S04]  /*1cd0*/  UMOV UR7, URZ ;  /* 0x000000ff00077c82 */ /* 0x000fc80008000000 */
[----:B------:R1:W2:Y:S01]  /*1ce0*/  SYNCS.PHASECHK.TRANS64.TRYWAIT P0, [UR4+0x90], R0 ;  /* 0x00009000ff0075a7 */ /* 0x0002a20008001104 */
[----:B------:R-:W-:-:S04]  /*1cf0*/  ULEA.HI UR4, UR46, UR46, URZ, 0x1 ;  /* 0x0000002e2e047291 */ /* 0x000fc8000f8f08ff */
[----:B------:R-:W-:-:S04]  /*1d00*/  USHF.L.U32 UR4, UR4, 0x6, URZ ;  /* 0x0000000604047899 */ /* 0x000fc800080006ff */
[----:B------:R-:W-:-:S04]  /*1d10*/  ULOP3.LUT UR35, UR4, 0xffffff80, URZ, 0xc0, !UPT ;  /* 0xffffff8004237892 */ /* 0x000fc8000f8ec0ff */
[----:B------:R-:W-:Y:S01]  /*1d20*/  UIADD3 UR35, UPT, UPT, UR47, UR35, URZ ;  /* 0x000000232f237290 */ /* 0x000fe2000fffe0ff */
[----:B------:R-:W-:Y:S11]  /*1d30*/  BRA.U !UP0, `(.L_x_26) ;  /* 0x0000000108c47547 */ /* 0x000ff6000b800000 */
[----:B------:R-:W-:Y:S01]  /*1d40*/  UMOV UR16, UR43 ;  /* 0x0000002b00107c82 */ /* 0x000fe20008000000 */
[----:B------:R-:W-:Y:S01]  /*1d50*/  UMOV UR4, UR6 ;  /* 0x0000000600047c82 */ /* 0x000fe20008000000 */
[----:B------:R-:W-:-:S05]  /*1d60*/  UMOV UR34, URZ ;  /* 0x000000ff00227c82 */ /* 0x000fca0008000000 */
.L_x_32:
[----:B------:R-:W-:Y:S01]  /*1d70*/  ULEA UR33, UR4, UR13, 0x3 ;  /* 0x0000000d04217291 */ /* 0x000fe2000f8e18ff */
[----:B------:R-:W-:Y:S01]  /*1d80*/  @P3 MOV R2, 0x6000 ;  /* 0x0000600000023802 */ /* 0x000fe20000000f00 */
[----:B--234-:R-:W-:Y:S10]  /*1d90*/  @P0 BRA `(.L_x_27) ;  /* 0x00000000000c0947 */ /* 0x01cff40003800000 */
[----:B------:R-:W-:-:S04]  /*1da0*/  SHF.L.U32 R3, R12, 0x1f, RZ ;  /* 0x0000001f0c037819 */ /* 0x000fc800000006ff */
[----:B------:R-:W2:Y:S02]  /*1db0*/  SYNCS.PHASECHK.TRANS64.TRYWAIT P0, [UR33+0x90], R3 ;  /* 0x00009003ff0075a7 */ /* 0x000ea40008001121 */
[----:B--2---:R-:W-:Y:S05]  /*1dc0*/  @!P0 BRA `(.L_x_28) ;  /* 0x00000058009c8947 */ /* 0x004fea0003800000 */
.L_x_27:
[----:B------:R2:W-:Y:S01]  /*1dd0*/  @P3 SYNCS.ARRIVE.TRANS64 RZ, [UR33], R2 ;  /* 0x00000002ffff39a7 */ /* 0x0005e20008000021 */
[----:B------:R-:W-:Y:S02]  /*1de0*/  ULOP3.LUT UR5, UR21, 0x2, URZ, 0xfc, !UPT ;  /* 0x0000000215057892 */ /* 0x000fe4000f8efcff */
[----:B------:R-:W-:Y:S02]  /*1df0*/  UIADD3 UR16, UPT, UPT, UR16, 0x1, URZ ;  /* 0x0000000110107890 */ /* 0x000fe4000fffe0ff */
[----:B------:R-:W-:Y:S02]  /*1e00*/  UISETP.NE.AND UP0, UPT, UR5, 0x2, UPT ;  /* 0x000000020500788c */ /* 0x000fe4000bf05270 */
[----:B------:R-:W-:-:S07]  /*1e10*/  UISETP.NE.AND UP2, UPT, UR16, 0x1, UPT ;  /* 0x000000011000788c */ /* 0x000fce000bf45270 */
[----:B------:R-:W-:Y:S05]  /*1e20*/  BRA.U UP0, `(.L_x_29) ;  /* 0x0000000100047547 */ /* 0x000fea000b800000 */
[----:B------:R-:W-:Y:S05]  /*1e30*/  BPT.TRAP 0x1 ;  /* 0x000000040000795c */ /* 0x000fea0000300000 */
.L_x_29:
[----:B------:R-:W-:Y:S04]  /*1e40*/  BSSY.RECONVERGENT B0, `(.L_x_30) ;  /* 0x0000003000007945 */ /* 0x000fe80003800200 */
[----:B------:R-:W-:Y:S05]  /*1e50*/  @!P2 BRA `(.L_x_31) ;  /* 0x000000000004a947 */ /* 0x000fea0003800000 */
[----:B------:R-:W-:Y:S05]  /*1e60*/  BPT.TRAP 0x1 ;  /* 0x000000040000795c */ /* 0x000fea0000300000 */
.L_x_31:
[----:B------:R-:W-:Y:S05]  /*1e70*/  BSYNC.RECONVERGENT B0 ;  /* 0x0000000000007941 */ /* 0x000fea0003800200 */
.L_x_30:
[----:B------:R-:W-:Y:S02]  /*1e80*/  UIADD3 UR5, UPT, UPT, UR4, 0x1, URZ ;  /* 0x0000000104057890 */ /* 0x000fe4000fffe0ff */
[----:B------:R-:W-:Y:S02]  /*1e90*/  ULEA UR32, UR4, UR28, 0xd ;  /* 0x0000001c04207291 */ /* 0x000fe4000f8e68ff */
[----:B------:R-:W-:Y:S02]  /*1ea0*/  UISETP.NE.AND UP0, UPT, UR5, 0x12, UPT ;  /* 0x000000120500788c */ /* 0x000fe4000bf05270 */
[----:B------:R-:W-:Y:S02]  /*1eb0*/  UIADD3 UR14, UP1, UPT, UR26, 0x80, URZ ;  /* 0x000000801a0e7890 */ /* 0x000fe4000ff3e0ff */
[----:B------:R-:W-:Y:S02]  /*1ec0*/  USEL UR7, URZ, 0x1, UP0 ;  /* 0x00000001ff077887 */ /* 0x000fe40008000000 */
[----:B------:R-:W-:-:S02]  /*1ed0*/  USEL UR6, UR5, URZ, UP0 ;  /* 0x000000ff05067287 */ /* 0x000fc40008000000 */
[----:B------:R-:W-:Y:S02]  /*1ee0*/  ULEA UR8, UR4, UR13, 0xc ;  /* 0x0000000d04087291 */ /* 0x000fe4000f8e60ff */
[----:B------:R-:W-:Y:S01]  /*1ef0*/  ULEA UR5, UR6, UR13, 0x3 ;  /* 0x0000000d06057291 */ /* 0x000fe2000f8e18ff */
[----:B------:R-:W-:Y:S01]  /*1f00*/  LOP3.LUT R12, R12, UR7, RZ, 0x3c, !PT ;  /* 0x000000070c0c7c12 */ /* 0x000fe2000f8e3cff */
[----:B------:R-:W-:Y:S02]  /*1f10*/  UIADD3 UR4, UP0, UPT, UR26, 0x180, URZ ;  /* 0x000001801a047890 */ /* 0x000fe4000ff1e0ff */
[----:B------:R-:W-:Y:S01]  /*1f20*/  ULOP3.LUT UR33, UR33, 0xfefffff8, URZ, 0xc0, !UPT ;  /* 0xfefffff821217892 */ /* 0x000fe2000f8ec0ff */
[----:B-1----:R-:W-:Y:S01]  /*1f30*/  SHF.L.U32 R0, R12, 0x1f, RZ ;  /* 0x0000001f0c007819 */ /* 0x002fe200000006ff */
[----:B------:R-:W-:Y:S02]  /*1f40*/  UIADD3.X UR15, UPT, UPT, URZ, UR27, URZ, UP1, !UPT ;  /* 0x0000001bff0f7290 */ /* 0x000fe40008ffe4ff */
[----:B------:R-:W-:Y:S01]  /*1f50*/  UIADD3 UR32, UPT, UPT, UR13, 0x2400, UR32 ;  /* 0x000024000d207890 */ /* 0x000fe2000fffe020 */
[----:B------:R3:W4:Y:S01]  /*1f60*/  SYNCS.PHASECHK.TRANS64.TRYWAIT P0, [UR5+0x90], R0 ;  /* 0x00009000ff0075a7 */ /* 0x0007220008001105 */
[----:B------:R-:W-:-:S02]  /*1f70*/  UPRMT UR7, URZ, 0x5410, UR24 ;  /* 0x00005410ff077896 */ /* 0x000fc40008000018 */
[----:B------:R-:W-:Y:S02]  /*1f80*/  UIADD3 UR8, UPT, UPT, UR8, 0x26400, URZ ;  /* 0x0002640008087890 */ /* 0x000fe4000fffe0ff */
[----:B------:R-:W-:Y:S01]  /*1f90*/  UIADD3.X UR5, UPT, UPT, URZ, UR27, URZ, UP0, !UPT ;  /* 0x0000001bff057290 */ /* 0x000fe200087fe4ff */
[----:B------:R-:W-:Y:S01]  /*1fa0*/  UMOV UR18, 0x0 ;  /* 0x0000000000127882 */ /* 0x000fe20000000000 */
[----:B------:R-:W-:Y:S01]  /*1fb0*/  UMOV UR19, 0x10000000 ;  /* 0x1000000000137882 */ /* 0x000fe20000000000 */
[----:B------:R-:W-:Y:S01]  /*1fc0*/  UMOV UR10, UR34 ;  /* 0x00000022000a7c82 */ /* 0x000fe20008000000 */
[----:B------:R-:W-:Y:S01]  /*1fd0*/  UMOV UR12, UR36 ;  /* 0x00000024000c7c82 */ /* 0x000fe20008000000 */
[----:B------:R-:W-:Y:S01]  /*1fe0*/  UMOV UR9, UR33 ;  /* 0x0000002100097c82 */ /* 0x000fe20008000000 */
[----:B------:R1:W-:Y:S03]  /*1ff0*/  UTMALDG.3D.MULTICAST.2CTA [UR32], [UR14], UR7, desc[UR18] ;  /* 0x000012200e0073b4 */ /* 0x0003e60008211807 */
[----:B------:R2:W-:Y:S01]  /*2000*/  UTMALDG.3D.2CTA [UR8], [UR4], desc[UR18] ;  /* 0x00001208040075b4 */ /* 0x0005e20008211000 */
[----:B-1----:R-:W-:Y:S01]  /*2010*/  UIADD3 UR34, UPT, UPT, UR34, 0x80, URZ ;  /* 0x0000008022227890 */ /* 0x002fe2000fffe0ff */
[----:B------:R-:W-:Y:S01]  /*2020*/  UMOV UR7, UR29 ;  /* 0x0000001d00077c82 */ /* 0x000fe20008000000 */
[----:B--2---:R-:W-:Y:S01]  /*2030*/  UMOV UR4, UR6 ;  /* 0x0000000600047c82 */ /* 0x004fe20008000000 */
[----:B------:R-:W-:Y:S09]  /*2040*/  BRA.U UP2, `(.L_x_32) ;  /* 0xfffffffd02487547 */ /* 0x000ff2000b83ffff */
.L_x_26:
[----:B------:R-:W-:Y:S01]  /*2050*/  ULEA UR4, UR6, UR13, 0x3 ;  /* 0x0000000d06047291 */ /* 0x000fe2000f8e18ff */
[----:B-1-3--:R-:W-:Y:S01]  /*2060*/  SHF.L.U32 R0, R12, 0x1f, RZ ;  /* 0x0000001f0c007819 */ /* 0x00afe200000006ff */
[----:B------:R-:W-:Y:S01]  /*2070*/  @!P1 SYNCS.ARRIVE.TRANS64.A1T0 RZ, [UR13+0x138], RZ ;  /* 0x000138ffffff99a7 */ /* 0x000fe2000810000d */
[----:B------:R-:W-:-:S06]  /*2080*/  UISETP.GT.AND UP0, UPT, UR42, UR41, UPT ;  /* 0x000000292a00728c */ /* 0x000fcc000bf04270 */
[----:B--2-4-:R1:W2:Y:S03]  /*2090*/  SYNCS.PHASECHK.TRANS64.TRYWAIT P0, [UR4+0x90], R0 ;  /* 0x00009000ff0075a7 */ /* 0x0142a60008001104 */
[----:B------:R-:W-:Y:S05]  /*20a0*/  BRA.U !UP0, `(.L_x_33) ;  /* 0x0000000108c07547 */ /* 0x000fea000b800000 */
[----:B------:R-:W-:Y:S01]  /*20b0*/  UIADD3 UR25, UPT, UPT, UR48, UR7, URZ ;  /* 0x0000000730197290 */ /* 0x000fe2000fffe0ff */
[----:B------:R-:W-:-:S11]  /*20c0*/  UMOV UR4, UR6 ;  /* 0x0000000600047c82 */ /* 0x000fd60008000000 */
.L_x_39:
[----:B------:R-:W-:Y:S01]  /*20d0*/  ULEA UR17, UR4, UR13, 0x3 ;  /* 0x0000000d04117291 */ /* 0x000fe2000f8e18ff */
[----:B--2---:R-:W-:Y:S01]  /*20e0*/  @P3 MOV R2, 0x6000 ;  /* 0x0000600000023802 */ /* 0x004fe20000000f00 */
[----:B--2-4-:R-:W-:Y:S10]  /*20f0*/  @P0 BRA `(.L_x_34) ;  /* 0x00000000000c0947 */ /* 0x014ff40003800000 */
[----:B------:R-:W-:-:S04]  /*2100*/  SHF.L.U32 R3, R12, 0x1f, RZ ;  /* 0x0000001f0c037819 */ /* 0x000fc800000006ff */
[----:B------:R-:W2:Y:S02]  /*2110*/  SYNCS.PHASECHK.TRANS64.TRYWAIT P0, [UR17+0x90], R3 ;  /* 0x00009003ff0075a7 */ /* 0x000ea40008001111 */
[----:B--2---:R-:W-:Y:S05]  /*2120*/  @!P0 BRA `(.L_x_35) ;  /* 0x0000005400dc8947 */ /* 0x004fea0003800000 */
.L_x_34:
[----:B------:R2:W-:Y:S01]  /*2130*/  @P3 SYNCS.ARRIVE.TRANS64 RZ, [UR17], R2 ;  /* 0x00000002ffff39a7 */ /* 0x0005e20008000011 */
[----:B------:R-:W-:-:S04]  /*2140*/  ULOP3.LUT UR5, UR21, 0x2, URZ, 0xfc, !UPT ;  /* 0x0000000215057892 */ /* 0x000fc8000f8efcff */
[----:B------:R-:W-:-:S09]  /*2150*/  UISETP.NE.AND UP0, UPT, UR5, 0x2, UPT ;  /* 0x000000020500788c */ /* 0x000fd2000bf05270 */
[----:B------:R-:W-:Y:S05]  /*2160*/  BRA.U UP0, `(.L_x_36) ;  /* 0x0000000100047547 */ /* 0x000fea000b800000 */
[----:B------:R-:W-:Y:S05]  /*2170*/  BPT.TRAP 0x1 ;  /* 0x000000040000795c */ /* 0x000fea0000300000 */
.L_x_36:
[----:B------:R-:W-:Y:S04]  /*2180*/  BSSY.RECONVERGENT B0, `(.L_x_37) ;  /* 0x0000003000007945 */ /* 0x000fe80003800200 */
[----:B------:R-:W-:Y:S05]  /*2190*/  @!P2 BRA `(.L_x_38) ;  /* 0x000000000004a947 */ /* 0x000fea0003800000 */
[----:B------:R-:W-:Y:S05]  /*21a0*/  BPT.TRAP 0x1 ;  /* 0x000000040000795c */ /* 0x000fea0000300000 */
.L_x_38:
[----:B------:R-:W-:Y:S05]  /*21b0*/  BSYNC.RECONVERGENT B0 ;  /* 0x0000000000007941 */ /* 0x000fea0003800200 */
.L_x_37:
[----:B------:R-:W-:Y:S02]  /*21c0*/  UIADD3 UR5, UPT, UPT, UR4, 0x1, URZ ;  /* 0x0000000104057890 */ /* 0x000fe4000fffe0ff */
[----:B------:R-:W-:Y:S02]  /*21d0*/  UIADD3 UR14, UP1, UPT, UR26, 0x80, URZ ;  /* 0x000000801a0e7890 */ /* 0x000fe4000ff3e0ff */
[----:B------:R-:W-:Y:S02]  /*21e0*/  UISETP.NE.AND UP0, UPT, UR5, 0x12, UPT ;  /* 0x000000120500788c */ /* 0x000fe4000bf05270 */
[----:B------:R-:W-:Y:S02]  /*21f0*/  ULEA UR16, UR4, UR30, 0xd ;  /* 0x0000001e04107291 */ /* 0x000fe4000f8e68ff */
[----:B------:R-:W-:Y:S02]  /*2200*/  USEL UR8, URZ, 0x1, UP0 ;  /* 0x00000001ff087887 */ /* 0x000fe40008000000 */
[----:B------:R-:W-:-:S02]  /*2210*/  USEL UR6, UR5, URZ, UP0 ;  /* 0x000000ff05067287 */ /* 0x000fc40008000000 */
[----:B------:R-:W-:Y:S02]  /*2220*/  UIADD3 UR22, UP0, UPT, UR26, 0x180, URZ ;  /* 0x000001801a167890 */ /* 0x000fe4000ff1e0ff */
[----:B------:R-:W-:Y:S01]  /*2230*/  LOP3.LUT R12, R12, UR8, RZ, 0x3c, !PT ;  /* 0x000000080c0c7c12 */ /* 0x000fe2000f8e3cff */
[----:B------:R-:W-:Y:S02]  /*2240*/  ULEA UR8, UR4, UR13, 0xc ;  /* 0x0000000d04087291 */ /* 0x000fe4000f8e60ff */
[----:B------:R-:W-:Y:S01]  /*2250*/  ULEA UR5, UR6, UR13, 0x3 ;  /* 0x0000000d06057291 */ /* 0x000fe2000f8e18ff */
[----:B-1----:R-:W-:Y:S01]  /*2260*/  SHF.L.U32 R0, R12, 0x1f, RZ ;  /* 0x0000001f0c007819 */ /* 0x002fe200000006ff */
[----:B------:R-:W-:Y:S02]  /*2270*/  USHF.L.U32 UR18, UR7, 0x7, URZ ;  /* 0x0000000707127899 */ /* 0x000fe400080006ff */
[----:B------:R-:W-:Y:S02]  /*2280*/  ULOP3.LUT UR17, UR17, 0xfefffff8, URZ, 0xc0, !UPT ;  /* 0xfefffff811117892 */ /* 0x000fe4000f8ec0ff */
[----:B------:R-:W-:-:S02]  /*2290*/  UIADD3.X UR15, UPT, UPT, URZ, UR27, URZ, UP1, !UPT ;  /* 0x0000001bff0f7290 */ /* 0x000fc40008ffe4ff */
[----:B------:R-:W-:Y:S01]  /*22a0*/  UPRMT UR4, URZ, 0x5410, UR24 ;  /* 0x00005410ff047896 */ /* 0x000fe20008000018 */
[----:B------:R3:W4:Y:S01]  /*22b0*/  SYNCS.PHASECHK.TRANS64.TRYWAIT P0, [UR5+0x90], R0 ;  /* 0x00009000ff0075a7 */ /* 0x0007220008001105 */
[----:B------:R-:W-:Y:S02]  /*22c0*/  UIADD3 UR8, UPT, UPT, UR8, 0x26400, URZ ;  /* 0x0002640008087890 */ /* 0x000fe4000fffe0ff */
[----:B------:R-:W-:Y:S01]  /*22d0*/  UIADD3.X UR23, UPT, UPT, URZ, UR27, URZ, UP0, !UPT ;  /* 0x0000001bff177290 */ /* 0x000fe200087fe4ff */
[----:B------:R-:W-:Y:S01]  /*22e0*/  UMOV UR32, 0x0 ;  /* 0x0000000000207882 */ /* 0x000fe20000000000 */
[----:B------:R-:W-:Y:S01]  /*22f0*/  UMOV UR33, 0x10000000 ;  /* 0x1000000000217882 */ /* 0x000fe20000000000 */
[----:B------:R-:W-:Y:S01]  /*2300*/  UMOV UR19, UR35 ;  /* 0x0000002300137c82 */ /* 0x000fe20008000000 */
[----:B------:R-:W-:Y:S01]  /*2310*/  UMOV UR20, UR36 ;  /* 0x0000002400147c82 */ /* 0x000fe20008000000 */
[----:B------:R-:W-:Y:S01]  /*2320*/  UMOV UR12, UR36 ;  /* 0x00000024000c7c82 */ /* 0x000fe20008000000 */
[----:B------:R-:W-:Y:S01]  /*2330*/  UMOV UR9, UR17 ;  /* 0x0000001100097c82 */ /* 0x000fe20008000000 */
[----:B------:R-:W-:Y:S01]  /*2340*/  UMOV UR10, UR18 ;  /* 0x00000012000a7c82 */ /* 0x000fe20008000000 */
[----:B------:R1:W-:Y:S01]  /*2350*/  UTMALDG.3D.MULTICAST.2CTA [UR16], [UR14], UR4, desc[UR32] ;  /* 0x000020100e0073b4 */ /* 0x0003e20008211804 */
[----:B------:R-:W-:-:S04]  /*2360*/  UIADD3 UR7, UPT, UPT, UR7, 0x1, URZ ;  /* 0x0000000107077890 */ /* 0x000fc8000fffe0ff */
[----:B------:R-:W-:Y:S01]  /*2370*/  UISETP.NE.AND UP0, UPT, UR7, UR25, UPT ;  /* 0x000000190700728c */ /* 0x000fe2000bf05270 */
[----:B------:R3:W-:Y:S01]  /*2380*/  UTMALDG.3D.2CTA [UR8], [UR22], desc[UR32] ;  /* 0x00002008160075b4 */ /* 0x0007e20008211000 */
[----:B-1----:R-:W-:-:S07]  /*2390*/  UMOV UR4, UR6 ;  /* 0x0000000600047c82 */ /* 0x002fce0008000000 */
[----:B---3--:R-:W-:Y:S05]  /*23a0*/  BRA.U UP0, `(.L_x_39) ;  /* 0xfffffffd00487547 */ /* 0x008fea000b83ffff */
.L_x_33:
[C---:B------:R-:W-:Y:S01]  /*23b0*/  LEA R3, R11.reuse, UR13, 0x3 ;  /* 0x0000000d0b037c11 */ /* 0x040fe2000f8e18ff */
[----:B------:R-:W-:Y:S01]  /*23c0*/  NOP ;  /* 0x0000000000007918 */ /* 0x000fe20000000000 */
[----:B-1----:R-:W-:Y:S02]  /*23d0*/  SHF.L.U32 R0, R10, 0x1f, RZ ;  /* 0x0000001f0a007819 */ /* 0x002fe400000006ff */
[----:B------:R-:W-:Y:S02]  /*23e0*/  LEA R4, R11, UR13, 0x4 ;  /* 0x0000000d0b047c11 */ /* 0x000fe4000f8e20ff */
[----:B--2-4-:R-:W1:Y:S02]  /*23f0*/  SYNCS.PHASECHK.TRANS64.TRYWAIT P0, [R3+URZ+0x140], R0 ;  /* 0x00014000030075a7 */ /* 0x014e6400080011ff */
[----:B-1----:R-:W-:Y:S05]  /*2400*/  @!P0 BRA `(.L_x_40) ;  /* 0x00000054003c8947 */ /* 0x002fea0003800000 */
.L_x_131:
[----:B------:R-:W2:Y:S01]  /*2410*/  LDS.128 R4, [R4+0x1d0] ;  /* 0x0001d00004047984 */ /* 0x000ea20000000c00 */
[----:B------:R-:W-:Y:S01]  /*2420*/  UISETP.GE.AND UP0, UPT, UR40, 0x1, UPT ;  /* 0x000000012800788c */ /* 0x000fe2000bf06270 */
[----:B------:R-:W-:Y:S01]  /*2430*/  @!PT LDS RZ, [RZ] ;  /* 0x00000000fffff984 */ /* 0x000fe20000000800 */
[----:B------:R-:W-:Y:S01]  /*2440*/  @!PT LDS RZ, [RZ] ;  /* 0x00000000fffff984 */ /* 0x000fe20000000800 */
[----:B------:R-:W-:Y:S01]  /*2450*/  @!PT LDS RZ, [RZ] ;  /* 0x00000000fffff984 */ /* 0x000fe20000000800 */
[----:B------:R-:W-:Y:S01]  /*2460*/  @!PT LDS RZ, [RZ] ;  /* 0x00000000fffff984 */ /* 0x000fe20000000800 */
[----:B------:R3:W-:Y:S06]  /*2470*/  MEMBAR.ALL.CTA ;  /* 0x0000000000007992 */ /* 0x0007ec0000008000 */
[----:B---3--:R-:W3:Y:S01]  /*2480*/  FENCE.VIEW.ASYNC.S ;  /* 0x00000000000073c6 */ /* 0x008ee20000000000 */
[----:B--2---:R-:W-:-:S13]  /*2490*/  LOP3.LUT P0, RZ, R6, 0x1, RZ, 0xc0, !PT ;  /* 0x0000000106ff7812 */ /* 0x004fda000780c0ff */
[----:B---3--:R-:W-:Y:S01]  /*24a0*/  VOTEU.ANY UP1, P0 ;  /* 0x0000000000ff7886 */ /* 0x008fe20000020100 */
[----:B------:R-:W-:-:S13]  /*24b0*/  PLOP3.LUT P0, PT, PT, PT, UP1, 0x80, 0x8 ;  /* 0x000000000008781c */ /* 0x000fda0003f0f018 */
[----:B-1----:R-:W-:Y:S02]  /*24c0*/  @P0 LOP3.LUT R0, R5, 0xffff, RZ, 0xc0, !PT ;  /* 0x0000ffff05000812 */ /* 0x002fe400078ec0ff */
[----:B------:R-:W-:Y:S02]  /*24d0*/  @P0 MOV R2, R4 ;  /* 0x0000000400020202 */ /* 0x000fe40000000f00 */
[----:B------:R-:W-:Y:S01]  /*24e0*/  @P0 R2UR UR5, R0 ;  /* 0x00000000000502ca */ /* 0x000fe200000e0000 */
[----:B------:R-:W-:Y:S01]  /*24f0*/  VIADD R0, R3, 0x150 ;  /* 0x0000015003007836 */ /* 0x000fe20000000000 */
[----:B------:R-:W-:Y:S02]  /*2500*/  @P0 SHF.R.U32.HI R4, RZ, 0x10, R5 ;  /* 0x00000010ff040819 */ /* 0x000fe40000011605 */
[----:B------:R-:W-:Y:S02]  /*2510*/  @P0 R2UR UR7, R2 ;  /* 0x00000000020702ca */ /* 0x000fe400000e0000 */
[----:B------:R-:W-:-:S02]  /*2520*/  PRMT R0, RZ, 0x654, R0 ;  /* 0x00000654ff007816 */ /* 0x000fc40000000000 */
[----:B------:R-:W-:Y:S02]  /*2530*/  @P0 R2UR UR4, R4 ;  /* 0x00000000040402ca */ /* 0x000fe400000e0000 */
[----:B------:R1:W-:Y:S03]  /*2540*/  SYNCS.ARRIVE.TRANS64.RED.A1T0 RZ, [R0+URZ], RZ ;  /* 0x000000ff00ff79a7 */ /* 0x0003e600081004ff */
[----:B------:R-:W-:-:S04]  /*2550*/  @UP1 UMOV UR31, UR5 ;  /* 0x00000005001f1c82 */ /* 0x000fc80008000000 */
[----:B------:R-:W-:-:S04]  /*2560*/  @UP1 UMOV UR37, UR7 ;  /* 0x0000000700251c82 */ /* 0x000fc80008000000 */
[----:B------:R-:W-:Y:S01]  /*2570*/  @UP1 UMOV UR36, UR4 ;  /* 0x0000000400241c82 */ /* 0x000fe20008000000 */
[----:B------:R-:W-:Y:S05]  /*2580*/  BRA.U !UP0, `(.L_x_41) ;  /* 0x0000000108d47547 */ /* 0x000fea000b800000 */
[----:B------:R-:W2:Y:S01]  /*2590*/  LDCU.128 UR16, c[0x0][0xb10] ;  /* 0x00016200ff1077ac */ /* 0x000ea20008000c00 */
[----:B------:R-:W3:Y:S01]  /*25a0*/  LDCU UR12, c[0x0][0xb20] ;  /* 0x00016400ff0c77ac */ /* 0x000ee20008000800 */
[----:B------:R-:W4:Y:S01]  /*25b0*/  LDCU UR20, c[0x0][0xb0c] ;  /* 0x00016180ff1477ac */ /* 0x000f220008000800 */
[----:B------:R-:W1:Y:S01]  /*25c0*/  LDCU.64 UR8, c[0x0][0xb28] ;  /* 0x00016500ff0877ac */ /* 0x000e620008000a00 */
[----:B------:R-:W-:Y:S02]  /*25d0*/  UISETP.NE.AND UP3, UPT, UR40, 0x1, UPT ;  /* 0x000000012800788c */ /* 0x000fe4000bf65270 */
[----:B--2---:R-:W-:Y:S02]  /*25e0*/  UIMAD.WIDE.U32 UR10, UR38, UR19, URZ ;  /* 0x00000013260a72a5 */ /* 0x004fe4000f8e00ff */
[----:B------:R-:W-:Y:S02]  /*25f0*/  UIMAD.WIDE.U32 UR4, UR39, UR16, URZ ;  /* 0x00000010270472a5 */ /* 0x000fe4000f8e00ff */
[----:B------:R-:W-:-:S02]  /*2600*/  UISETP.NE.AND UP0, UPT, UR18, 0x1, UPT ;  /* 0x000000011200788c */ /* 0x000fc4000bf05270 */
[----:B------:R-:W-:Y:S01]  /*2610*/  UIMAD.WIDE.U32 UR22, UR31, UR19, URZ ;  /* 0x000000131f1672a5 */ /* 0x000fe2000f8e00ff */
[----:B------:R-:W-:Y:S02]  /*2620*/  UMOV UR10, UR11 ;  /* 0x0000000b000a7c82 */ /* 0x000fe40008000000 */
[----:B------:R-:W-:Y:S01]  /*2630*/  UMOV UR4, UR5 ;  /* 0x0000000500047c82 */ /* 0x000fe20008000000 */
[----:B---3--:R-:W-:Y:S02]  /*2640*/  USHF.R.U32.HI UR10, URZ, UR12, UR10 ;  /* 0x0000000cff0a7299 */ /* 0x008fe4000801160a */
[----:B----4-:R-:W-:Y:S02]  /*2650*/  UISETP.NE.AND UP2, UPT, UR20, 0x1, UPT ;  /* 0x000000011400788c */ /* 0x010fe4000bf45270 */
[----:B------:R-:W-:Y:S02]  /*2660*/  USHF.R.U32.HI UR4, URZ, UR17, UR4 ;  /* 0x00000011ff047299 */ /* 0x000fe40008011604 */
[----:B------:R-:W-:-:S02]  /*2670*/  USEL UR5, UR38, UR10, !UP0 ;  /* 0x0000000a26057287 */ /* 0x000fc4000c000000 */
[----:B------:R-:W-:Y:S02]  /*2680*/  USEL UR7, UR39, UR4, !UP2 ;  /* 0x0000000427077287 */ /* 0x000fe4000d000000 */
[----:B-1----:R-:W-:Y:S01]  /*2690*/  UIMAD.WIDE.U32 UR10, UR5, UR8, URZ ;  /* 0x00000008050a72a5 */ /* 0x002fe2000f8e00ff */
[----:B------:R-:W-:Y:S01]  /*26a0*/  UMOV UR4, UR23 ;  /* 0x0000001700047c82 */ /* 0x000fe20008000000 */
[----:B------:R-:W-:Y:S02]  /*26b0*/  UIMAD.WIDE.U32 UR14, UR37, UR16, URZ ;  /* 0x00000010250e72a5 */ /* 0x000fe4000f8e00ff */
[----:B------:R-:W-:-:S03]  /*26c0*/  UIMAD.WIDE.U32 UR22, UR7, UR8, URZ ;  /* 0x00000008071672a5 */ /* 0x000fc6000f8e00ff */
[----:B------:R-:W-:Y:S01]  /*26d0*/  UMOV UR10, UR11 ;  /* 0x0000000b000a7c82 */ /* 0x000fe20008000000 */
[----:B------:R-:W-:Y:S02]  /*26e0*/  USHF.R.U32.HI UR4, URZ, UR12, UR4 ;  /* 0x0000000cff047299 */ /* 0x000fe40008011604 */
[----:B------:R-:W-:Y:S01]  /*26f0*/  @UP3 USHF.R.U32.HI UR5, URZ, UR9, UR10 ;  /* 0x00000009ff053299 */ /* 0x000fe2000801160a */
[----:B------:R-:W-:Y:S01]  /*2700*/  UMOV UR14, UR15 ;  /* 0x0000000f000e7c82 */ /* 0x000fe20008000000 */
[----:B------:R-:W-:Y:S01]  /*2710*/  UMOV UR22, UR23 ;  /* 0x0000001700167c82 */ /* 0x000fe20008000000 */
[----:B------:R-:W-:Y:S02]  /*2720*/  USHF.R.U32.HI UR17, URZ, UR17, UR14 ;  /* 0x00000011ff117299 */ /* 0x000fe4000801160e */
[----:B------:R-:W-:Y:S02]  /*2730*/  USEL UR4, UR31, UR4, !UP0 ;  /* 0x000000041f047287 */ /* 0x000fe4000c000000 */
[----:B------:R-:W-:-:S02]  /*2740*/  @UP3 USHF.R.U32.HI UR7, URZ, UR9, UR22 ;  /* 0x00000009ff073299 */ /* 0x000fc40008011616 */
[----:B------:R-:W-:Y:S02]  /*2750*/  UIMAD UR10, UR40, UR5, URZ ;  /* 0x00000005280a72a4 */ /* 0x000fe4000f8e02ff */
[----:B------:R-:W-:Y:S02]  /*2760*/  USEL UR5, UR37, UR17, !UP2 ;  /* 0x0000001125057287 */ /* 0x000fe4000d000000 */
[----:B------:R-:W-:Y:S02]  /*2770*/  UIMAD UR12, UR40, UR7, URZ ;  /* 0x00000007280c72a4 */ /* 0x000fe4000f8e02ff */
[----:B------:R-:W-:Y:S02]  /*2780*/  UISETP.GE.AND UP0, UPT, UR4, UR10, UPT ;  /* 0x0000000a0400728c */ /* 0x000fe4000bf06270 */
[----:B------:R-:W-:Y:S02]  /*2790*/  UIMAD.WIDE.U32 UR10, UR4, UR8, URZ ;  /* 0x00000008040a72a5 */ /* 0x000fe4000f8e00ff */
[----:B------:R-:W-:-:S02]  /*27a0*/  UISETP.GE.OR UP0, UPT, UR5, UR12, UP0 ;  /* 0x0000000c0500728c */ /* 0x000fc40008706670 */
[----:B------:R-:W-:Y:S02]  /*27b0*/  UIMAD.WIDE.U32 UR14, UR5, UR8, URZ ;  /* 0x00000008050e72a5 */ /* 0x000fe4000f8e00ff */
[----:B------:R-:W-:Y:S01]  /*27c0*/  UIADD3 UR12, UPT, UPT, -UR5, URZ, URZ ;  /* 0x000000ff050c7290 */ /* 0x000fe2000fffe1ff */
[----:B------:R-:W-:Y:S01]  /*27d0*/  UMOV UR10, UR11 ;  /* 0x0000000b000a7c82 */ /* 0x000fe20008000000 */
[----:B------:R-:W-:Y:S02]  /*27e0*/  UIADD3 UR11, UPT, UPT, -UR4, URZ, URZ ;  /* 0x000000ff040b7290 */ /* 0x000fe4000fffe1ff */
[----:B------:R-:W-:-:S03]  /*27f0*/  USHF.R.U32.HI UR10, URZ, UR9, UR10 ;  /* 0x00000009ff0a7299 */ /* 0x000fc6000801160a */
[----:B------:R-:W-:Y:S01]  /*2800*/  @!UP0 UMOV UR8, UR15 ;  /* 0x0000000f00088c82 */ /* 0x000fe20008000000 */
[----:B------:R-:W-:Y:S02]  /*2810*/  UIMAD UR11, UR18, UR11, UR31 ;  /* 0x0000000b120b72a4 */ /* 0x000fe4000f8e021f */
[----:B------:R-:W-:Y:S02]  /*2820*/  USEL UR10, UR4, UR10, !UP3 ;  /* 0x0000000a040a7287 */ /* 0x000fe4000d800000 */
[----:B------:R-:W-:Y:S02]  /*2830*/  @!UP0 USHF.R.U32.HI UR8, URZ, UR9, UR8 ;  /* 0x00000009ff088299 */ /* 0x000fe40008011608 */
[----:B------:R-:W-:Y:S02]  /*2840*/  UIADD3 UR9, UPT, UPT, -UR10, URZ, URZ ;  /* 0x000000ff0a097290 */ /* 0x000fe4000fffe1ff */
[----:B------:R-:W-:Y:S02]  /*2850*/  @!UP0 USEL UR8, UR5, UR8, !UP3 ;  /* 0x0000000805088287 */ /* 0x000fe4000d800000 */
[----:B------:R-:W-:-:S02]  /*2860*/  UIMAD UR9, UR40, UR9, UR4 ;  /* 0x00000009280972a4 */ /* 0x000fc4000f8e0204 */
[----:B------:R-:W-:Y:S02]  /*2870*/  @!UP0 UIADD3 UR10, UPT, UPT, UR10, -UR8, URZ ;  /* 0x800000080a0a8290 */ /* 0x000fe4000fffe0ff */
[----:B------:R-:W-:Y:S02]  /*2880*/  @!UP0 UIMAD UR8, UR9, UR7, UR8 ;  /* 0x00000007090882a4 */ /* 0x000fe4000f8e0208 */
[----:B------:R-:W-:Y:S02]  /*2890*/  @!UP0 UIMAD UR4, UR40, UR10, UR5 ;  /* 0x0000000a280482a4 */ /* 0x000fe4000f8e0205 */
[----:B------:R-:W-:Y:S02]  /*28a0*/  UIMAD UR7, UR20, UR12, UR37 ;  /* 0x0000000c140772a4 */ /* 0x000fe4000f8e0225 */
[----:B------:R-:W-:Y:S01]  /*28b0*/  UIMAD UR31, UR4, UR18, UR11 ;  /* 0x00000012041f72a4 */ /* 0x000fe2000f8e020b */
[----:B------:R-:W-:Y:S02]  /*28c0*/  @!UP0 UMOV UR5, UR8 ;  /* 0x0000000800058c82 */ /* 0x000fe40008000000 */
[----:B------:R-:W-:-:S12]  /*28d0*/  UIMAD UR37, UR5, UR20, UR7 ;  /* 0x00000014052572a4 */ /* 0x000fd8000f8e0207 */
.L_x_41:
[----:B------:R-:W2:Y:S02]  /*28e0*/  LDCU UR4, c[0x0][0xb30] ;  /* 0x00016600ff0477ac */ /* 0x000ea40008000800 */
[----:B--2---:R-:W-:-:S09]  /*28f0*/  UISETP.NE.AND UP0, UPT, UR4, 0x1, UPT ;  /* 0x000000010400788c */ /* 0x004fd2000bf05270 */
[----:B------:R-:W-:Y:S05]  /*2900*/  BRA.U UP0, `(.L_x_42) ;  /* 0x0000000100447547 */ /* 0x000fea000b800000 */
[----:B------:R-:W2:Y:S01]  /*2910*/  LDCU.128 UR16, c[0x0][0xb10] ;  /* 0x00016200ff1077ac */ /* 0x000ea20008000c00 */
[----:B------:R-:W3:Y:S01]  /*2920*/  LDCU UR10, c[0x0][0xb0c] ;  /* 0x00016180ff0a77ac */ /* 0x000ee20008000800 */
[----:B------:R-:W4:Y:S01]  /*2930*/  LDCU UR7, c[0x0][0xb20] ;  /* 0x00016400ff0777ac */ /* 0x000f220008000800 */
[----:B--2---:R-:W-:Y:S02]  /*2940*/  UIMAD.WIDE.U32 UR8, UR37, UR16, URZ ;  /* 0x00000010250872a5 */ /* 0x004fe4000f8e00ff */
[----:B------:R-:W-:Y:S02]  /*2950*/  UIMAD.WIDE.U32 UR4, UR31, UR19, URZ ;  /* 0x000000131f0472a5 */ /* 0x000fe4000f8e00ff */
[----:B---3--:R-:W-:Y:S02]  /*2960*/  UISETP.NE.AND UP2, UPT, UR10, 0x1, UPT ;  /* 0x000000010a00788c */ /* 0x008fe4000bf45270 */
[----:B------:R-:W-:Y:S01]  /*2970*/  UISETP.NE.AND UP0, UPT, UR18, 0x1, UPT ;  /* 0x000000011200788c */ /* 0x000fe2000bf05270 */
[----:B------:R-:W-:-:S02]  /*2980*/  UMOV UR8, UR9 ;  /* 0x0000000900087c82 */ /* 0x000fc40008000000 */
[----:B------:R-:W-:Y:S01]  /*2990*/  UMOV UR4, UR5 ;  /* 0x0000000500047c82 */ /* 0x000fe20008000000 */
[----:B------:R-:W-:Y:S02]  /*29a0*/  USHF.R.U32.HI UR17, URZ, UR17, UR8 ;  /* 0x00000011ff117299 */ /* 0x000fe40008011608 */
[----:B----4-:R-:W-:Y:S02]  /*29b0*/  USHF.R.U32.HI UR4, URZ, UR7, UR4 ;  /* 0x00000007ff047299 */ /* 0x010fe40008011604 */
[----:B------:R-:W-:Y:S02]  /*29c0*/  USEL UR5, UR37, UR17, !UP2 ;  /* 0x0000001125057287 */ /* 0x000fe4000d000000 */
[----:B------:R-:W-:-:S04]  /*29d0*/  USEL UR4, UR31, UR4, !UP0 ;  /* 0x000000041f047287 */ /* 0x000fc8000c000000 */
[----:B------:R-:W-:Y:S02]  /*29e0*/  UIADD3 UR7, UPT, UPT, UR5, -UR4, URZ ;  /* 0x8000000405077290 */ /* 0x000fe4000fffe0ff */
[----:B------:R-:W-:Y:S02]  /*29f0*/  UIADD3 UR4, UPT, UPT, -UR5, UR4, URZ ;  /* 0x0000000405047290 */ /* 0x000fe4000fffe1ff */
[----:B------:R-:W-:Y:S02]  /*2a00*/  UIMAD UR31, UR7, UR18, UR31 ;  /* 0x00000012071f72a4 */ /* 0x000fe4000f8e021f */
[----:B------:R-:W-:-:S12]  /*2a10*/  UIMAD UR37, UR4, UR10, UR37 ;  /* 0x0000000a042572a4 */ /* 0x000fd8000f8e0225 */
.L_x_42:
[----:B------:R-:W-:Y:S01]  /*2a20*/  VIADD R11, R11, 0x1 ;  /* 0x000000010b0b7836 */ /* 0x000fe20000000000 */
[----:B------:R-:W-:Y:S01]  /*2a30*/  PLOP3.LUT P1, PT, PT, PT, PT, 0x80, 0x8 ;  /* 0x000000000008781c */ /* 0x000fe20003f2f070 */
[----:B------:R-:W-:Y:S02]  /*2a40*/  UIADD3 UR46, UPT, UPT, UR37, UR58, URZ ;  /* 0x0000003a252e7290 */ /* 0x000fe4000fffe0ff */
[----:B------:R-:W-:Y:S01]  /*2a50*/  UIADD3 UR45, UPT, UPT, UR31, UR55, URZ ;  /* 0x000000371f2d7290 */ /* 0x000fe2000fffe0ff */
[----:B------:R-:W-:-:S04]  /*2a60*/  ISETP.NE.AND P0, PT, R11, 0x2, PT ;  /* 0x000000020b00780c */ /* 0x000fc80003f05270 */
[----:B-1----:R-:W-:Y:S02]  /*2a70*/  SEL R0, RZ, 0x1, P0 ;  /* 0x00000001ff007807 */ /* 0x002fe40000000000 */
[----:B------:R-:W-:Y:S02]  /*2a80*/  SEL R11, R11, RZ, P0 ;  /* 0x000000ff0b0b7207 */ /* 0x000fe40000000000 */
[----:B------:R-:W-:Y:S01]  /*2a90*/  LOP3.LUT R10, R10, R0, RZ, 0x3c, !PT ;  /* 0x000000000a0a7212 */ /* 0x000fe200078e3cff */
[----:B------:R-:W-:Y:S06]  /*2aa0*/  BRA.U UP1, `(.L_x_43) ;  /* 0xfffffff101447547 */ /* 0x000fec000b83ffff */
[----:B------:R-:W-:Y:S01]  /*2ab0*/  UIADD3 UR13, UPT, UPT, UR13, 0x90, URZ ;  /* 0x000000900d0d7890 */ /* 0x000fe2000fffe0ff */
[----:B------:R-:W-:-:S03]  /*2ac0*/  SHF.L.U32 R2, R12, 0x1f, RZ ;  /* 0x0000001f0c027819 */ /* 0x000fc600000006ff */
[----:B------:R-:W-:-:S09]  /*2ad0*/  ULEA UR4, UR6, UR13, 0x3 ;  /* 0x0000000d06047291 */ /* 0x000fd2000f8e18ff */
[----:B------:R-:W1:Y:S02]  /*2ae0*/  SYNCS.PHASECHK.TRANS64.TRYWAIT P0, [UR4], R2 ;  /* 0x00000002ff0075a7 */ /* 0x000e640008001104 */
[----:B-1----:R-:W-:Y:S05]  /*2af0*/  @!P0 BRA `(.L_x_44) ;  /* 0x0000004c00948947 */ /* 0x002fea0003800000 */
.L_x_133:
[----:B------:R-:W-:-:S04]  /*2b00*/  UIADD3 UR4, UPT, UPT, UR6, 0x1, URZ ;  /* 0x0000000106047890 */ /* 0x000fc8000fffe0ff */
[----:B------:R-:W-:-:S04]  /*2b10*/  UISETP.NE.AND UP0, UPT, UR4, 0x12, UPT ;  /* 0x000000120400788c */ /* 0x000fc8000bf05270 */
[----:B------:R-:W-:Y:S02]  /*2b20*/  USEL UR6, URZ, 0x1, UP0 ;  /* 0x00000001ff067887 */ /* 0x000fe40008000000 */
[----:B------:R-:W-:-:S04]  /*2b30*/  USEL UR4, UR4, URZ, UP0 ;  /* 0x000000ff04047287 */ /* 0x000fc80008000000 */
[----:B------:R-:W-:Y:S01]  /*2b40*/  ULEA UR5, UR4, UR13, 0x3 ;  /* 0x0000000d04057291 */ /* 0x000fe2000f8e18ff */
[----:B-1----:R-:W-:-:S04]  /*2b50*/  LOP3.LUT R2, R12, UR6, RZ, 0x3c, !PT ;  /* 0x000000060c027c12 */ /* 0x002fc8000f8e3cff */
[----:B------:R-:W-:-:S04]  /*2b60*/  SHF.L.U32 R3, R2, 0x1f, RZ ;  /* 0x0000001f02037819 */ /* 0x000fc800000006ff */
[----:B------:R-:W1:Y:S02]  /*2b70*/  SYNCS.PHASECHK.TRANS64.TRYWAIT P0, [UR5], R3 ;  /* 0x00000003ff0075a7 */ /* 0x000e640008001105 */
[----:B-1----:R-:W-:Y:S05]  /*2b80*/  @!P0 BRA `(.L_x_45) ;  /* 0x0000004c00888947 */ /* 0x002fea0003800000 */
.L_x_135:
[----:B------:R-:W-:-:S04]  /*2b90*/  UIADD3 UR4, UPT, UPT, UR4, 0x1, URZ ;  /* 0x0000000104047890 */ /* 0x000fc8000fffe0ff */
[----:B------:R-:W-:-:S04]  /*2ba0*/  UISETP.NE.AND UP0, UPT, UR4, 0x12, UPT ;  /* 0x000000120400788c */ /* 0x000fc8000bf05270 */
[----:B------:R-:W-:Y:S02]  /*2bb0*/  USEL UR6, URZ, 0x1, UP0 ;  /* 0x00000001ff067887 */ /* 0x000fe40008000000 */
[----:B------:R-:W-:-:S04]  /*2bc0*/  USEL UR4, UR4, URZ, UP0 ;  /* 0x000000ff04047287 */ /* 0x000fc80008000000 */
[----:B------:R-:W-:Y:S01]  /*2bd0*/  ULEA UR5, UR4, UR13, 0x3 ;  /* 0x0000000d04057291 */ /* 0x000fe2000f8e18ff */
[----:B------:R-:W-:-:S04]  /*2be0*/  LOP3.LUT R2, R2, UR6, RZ, 0x3c, !PT ;  /* 0x0000000602027c12 */ /* 0x000fc8000f8e3cff */
[----:B-1----:R-:W-:-:S04]  /*2bf0*/  SHF.L.U32 R3, R2, 0x1f, RZ ;  /* 0x0000001f02037819 */ /* 0x002fc800000006ff */
[----:B------:R-:W1:Y:S02]  /*2c00*/  SYNCS.PHASECHK.TRANS64.TRYWAIT P0, [UR5], R3 ;  /* 0x00000003ff0075a7 */ /* 0x000e640008001105 */
[----:B-1----:R-:W-:Y:S05]  /*2c10*/  @!P0 BRA `(.L_x_46) ;  /* 0x0000004c007c8947 */ /* 0x002fea0003800000 */
.L_x_137:
        /* <DEDUP_REMOVED lines=9> */
.L_x_139:
        /* <DEDUP_REMOVED lines=9> */
.L_x_141:
        /* <DEDUP_REMOVED lines=9> */
.L_x_143:
        /* <DEDUP_REMOVED lines=9> */
.L_x_145:
        /* <DEDUP_REMOVED lines=9> */
.L_x_147:
        /* <DEDUP_REMOVED lines=9> */
.L_x_149:
        /* <DEDUP_REMOVED lines=9> */
.L_x_151:
        /* <DEDUP_REMOVED lines=9> */
.L_x_153:
        /* <DEDUP_REMOVED lines=9> */
.L_x_155:
        /* <DEDUP_REMOVED lines=9> */
.L_x_157:
        /* <DEDUP_REMOVED lines=9> */
.L_x_159:
        /* <DEDUP_REMOVED lines=9> */
.L_x_161:
        /* <DEDUP_REMOVED lines=9> */
.L_x_163:
        /* <DEDUP_REMOVED lines=9> */
.L_x_165:
[----:B------:R-:W-:-:S04]  /*3400*/  UIADD3 UR4, UPT, UPT, UR4, 0x1, URZ ;  /* 0x0000000104047890 */ /* 0x000fc8000fffe0ff */
[----:B------:R-:W-:-:S04]  /*3410*/  UISETP.NE.AND UP0, UPT, UR4, 0x12, UPT ;  /* 0x000000120400788c */ /* 0x000fc8000bf05270 */
[----:B------:R-:W-:Y:S02]  /*3420*/  USEL UR5, URZ, 0x1, UP0 ;  /* 0x00000001ff057887 */ /* 0x000fe40008000000 */
[----:B------:R-:W-:-:S04]  /*3430*/  USEL UR4, UR4, URZ, UP0 ;  /* 0x000000ff04047287 */ /* 0x000fc80008000000 */
[----:B------:R-:W-:Y:S01]  /*3440*/  ULEA UR4, UR4, UR13, 0x3 ;  /* 0x0000000d04047291 */ /* 0x000fe2000f8e18ff */
[----:B------:R-:W-:-:S04]  /*3450*/  LOP3.LUT R2, R2, UR5, RZ, 0x3c, !PT ;  /* 0x0000000502027c12 */ /* 0x000fc8000f8e3cff */
[----:B------:R-:W-:Y:S01]  /*3460*/  SHF.L.U32 R2, R2, 0x1f, RZ ;  /* 0x0000001f02027819 */ /* 0x000fe200000006ff */
[----:B-1----:R-:W-:-:S07]  /*3470*/  IMAD.U32 R0, RZ, RZ, UR4 ;  /* 0x00000004ff007e24 */ /* 0x002fce000f8e00ff */
.L_x_61:
[----:B-1----:R1:W2:Y:S02]  /*3480*/  SYNCS.PHASECHK.TRANS64.TRYWAIT P0, [R0+URZ], R2 ;  /* 0x00000002000075a7 */ /* 0x0022a400080011ff */
[----:B--2---:R-:W-:Y:S05]  /*3490*/  @!P0 NANOSLEEP.SYNCS 0x989680 ;  /* 0x009896800000895d */ /* 0x004fea0003900000 */
[----:B------:R-:W2:Y:S02]  /*34a0*/  @!P0 SYNCS.PHASECHK.TRANS64 P0, [R0+URZ], R2 ;  /* 0x00000002000085a7 */ /* 0x000ea400080010ff */
[----:B--2---:R-:W-:Y:S05]  /*34b0*/  @P0 EXIT ;  /* 0x000000000000094d */ /* 0x004fea0003800000 */
[----:B------:R-:W-:Y:S05]  /*34c0*/  BRA `(.L_x_61) ;  /* 0xfffffffc00ec7947 */ /* 0x000fea000383ffff */
.L_x_23:
[----:B------:R-:W1:Y:S02]  /*34d0*/  S2UR UR4, SR_CgaCtaId ;  /* 0x00000000000479c3 */ /* 0x000e640000008800 */
[----:B-1----:R-:W-:-:S04]  /*34e0*/  UISETP.NE.AND UP0, UPT, UR4, URZ, UPT ;  /* 0x000000ff0400728c */ /* 0x002fc8000bf05270 */
[----:B------:R-:W-:-:S09]  /*34f0*/  UISETP.NE.OR UP0, UPT, UR13, 0x1, UP0 ;  /* 0x000000010d00788c */ /* 0x000fd20008705670 */
[----:B------:R-:W-:Y:S05]  /*3500*/  BRA.U UP0, `(.L_x_62) ;  /* 0x00000005004c7547 */ /* 0x000fea000b800000 */
[----:B------:R-:W1:Y:S01]  /*3510*/  S2UR UR5, SR_CgaCtaId ;  /* 0x00000000000579c3 */ /* 0x000e620000008800 */
[----:B------:R-:W-:Y:S01]  /*3520*/  UMOV UR4, 0x400 ;  /* 0x0000040000047882 */ /* 0x000fe20000000000 */
[----:B------:R-:W-:Y:S01]  /*3530*/  ISETP.GE.U32.AND P2, PT, R0, 0x4, PT ;  /* 0x000000040000780c */ /* 0x000fe20003f46070 */
[----:B------:R-:W-:Y:S01]  /*3540*/  IMAD.MOV.U32 R12, RZ, RZ, 0x1 ;  /* 0x00000001ff0c7424 */ /* 0x000fe200078e00ff */
[----:B------:R-:W-:Y:S02]  /*3550*/  CS2R R10, SRZ ;  /* 0x00000000000a7805 */ /* 0x000fe4000001ff00 */
[----:B------:R-:W-:Y:S01]  /*3560*/  CS2R R8, SRZ ;  /* 0x0000000000087805 */ /* 0x000fe2000001ff00 */
[----:B-1----:R-:W-:-:S03]  /*3570*/  ULEA UR6, UR5, UR4, 0x18 ;  /* 0x0000000405067291 */ /* 0x002fc6000f8ec0ff */
[----:B------:R-:W-:-:S09]  /*3580*/  UMOV UR5, URZ ;  /* 0x000000ff00057c82 */ /* 0x000fd20008000000 */
.L_x_66:
[----:B------:R-:W-:Y:S02]  /*3590*/  LEA R2, R8, UR6, 0x3 ;  /* 0x0000000608027c11 */ /* 0x000fe4000f8e18ff */
[----:B------:R-:W-:-:S03]  /*35a0*/  SHF.L.U32 R4, R9, 0x1f, RZ ;  /* 0x0000001f09047819 */ /* 0x000fc600000006ff */
[----:B------:R-:W-:Y:S01]  /*35b0*/  VIADD R5, R2, 0x1b0 ;  /* 0x000001b002057836 */ /* 0x000fe20000000000 */
[----:B------:R-:W1:Y:S02]  /*35c0*/  SYNCS.PHASECHK.TRANS64.TRYWAIT P0, [R2+URZ+0x1a0], R4 ;  /* 0x0001a004020075a7 */ /* 0x000e6400080011ff */
[----:B-1----:R-:W-:Y:S05]  /*35d0*/  @!P0 BRA `(.L_x_63) ;  /* 0x0000004800748947 */ /* 0x002fea0003800000 */
.L_x_166:
[----:B------:R-:W-:Y:S01]  /*35e0*/  ULEA UR4, UR5, UR6, 0x3 ;  /* 0x0000000605047291 */ /* 0x000fe2000f8e18ff */
[----:B-1----:R-:W-:Y:S01]  /*35f0*/  PRMT R2, RZ, 0x654, R5 ;  /* 0x00000654ff027816 */ /* 0x002fe20000000005 */
[----:B------:R-:W-:Y:S01]  /*3600*/  @!P2 IMAD.MOV.U32 R4, RZ, RZ, 0x10 ;  /* 0x00000010ff04a424 */ /* 0x000fe200078e00ff */
[----:B------:R-:W-:Y:S01]  /*3610*/  SHF.L.U32 R5, R12, 0x1f, RZ ;  /* 0x0000001f0c057819 */ /* 0x000fe200000006ff */
[----:B------:R-:W-:Y:S01]  /*3620*/  UIADD3 UR7, UPT, UPT, UR4, 0x140, URZ ;  /* 0x0000014004077890 */ /* 0x000fe2000fffe0ff */
[----:B------:R1:W-:Y:S05]  /*3630*/  SYNCS.ARRIVE.TRANS64.RED.A1T0 RZ, [R2+URZ], RZ ;  /* 0x000000ff02ff79a7 */ /* 0x0003ea00081004ff */
[----:B------:R-:W-:Y:S01]  /*3640*/  IMAD.U32 R6, RZ, RZ, UR7 ;  /* 0x00000007ff067e24 */ /* 0x000fe2000f8e00ff */
[----:B------:R-:W2:Y:S04]  /*3650*/  SYNCS.PHASECHK.TRANS64.TRYWAIT P0, [UR4+0x150], R5 ;  /* 0x00015005ff0075a7 */ /* 0x000ea80008001104 */
[----:B------:R-:W-:Y:S01]  /*3660*/  PRMT R6, R0, 0x654, R6 ;  /* 0x0000065400067816 */ /* 0x000fe20000000006 */
[----:B-12---:R-:W-:Y:S06]  /*3670*/  @!P0 BRA `(.L_x_64) ;  /* 0x0000004800608947 */ /* 0x006fec0003800000 */
.L_x_168:
[----:B------:R-:W-:Y:S01]  /*3680*/  ULEA UR8, UR5, UR6, 0x4 ;  /* 0x0000000605087291 */ /* 0x000fe2000f8e20ff */
[----:B------:R-:W-:Y:S01]  /*3690*/  SEL R3, R6, R3, !P2 ;  /* 0x0000000306037207 */ /* 0x000fe20005000000 */
[----:B------:R-:W-:Y:S01]  /*36a0*/  UIADD3 UR9, UPT, UPT, UR4, 0x140, URZ ;  /* 0x0000014004097890 */ /* 0x000fe2000fffe0ff */
[----:B-1----:R-:W-:Y:S01]  /*36b0*/  LEA R2, R11, UR6, 0x3 ;  /* 0x000000060b027c11 */ /* 0x002fe2000f8e18ff */
[----:B------:R-:W-:Y:S01]  /*36c0*/  UIADD3 UR8, UPT, UPT, UR8, 0x1d0, URZ ;  /* 0x000001d008087890 */ /* 0x000fe2000fffe0ff */
[----:B------:R1:W-:Y:S01]  /*36d0*/  @!P2 SYNCS.ARRIVE.TRANS64.RED RZ, [R3+URZ], R4 ;  /* 0x0000000403ffa9a7 */ /* 0x0003e200080004ff */
[----:B------:R-:W-:Y:S01]  /*36e0*/  UIADD3 UR4, UPT, UPT, UR5, 0x1, URZ ;  /* 0x0000000105047890 */ /* 0x000fe2000fffe0ff */
[----:B------:R-:W-:-:S03]  /*36f0*/  VIADD R8, R8, 0x1 ;  /* 0x0000000108087836 */ /* 0x000fc60000000000 */
[----:B------:R-:W-:Y:S02]  /*3700*/  UISETP.NE.AND UP0, UPT, UR4, 0x2, UPT ;  /* 0x000000020400788c */ /* 0x000fe4000bf05270 */
[----:B------:R-:W-:Y:S01]  /*3710*/  ISETP.NE.AND P0, PT, R8, 0x2, PT ;  /* 0x000000020800780c */ /* 0x000fe20003f05270 */
[----:B------:R-:W-:Y:S06]  /*3720*/  UGETNEXTWORKID.BROADCAST [UR8], [UR9] ;  /* 0x00000000080073ca */ /* 0x000fec0008000100 */
[----:B------:R-:W-:Y:S02]  /*3730*/  USEL UR7, URZ, 0x1, UP0 ;  /* 0x00000001ff077887 */ /* 0x000fe40008000000 */
[----:B------:R-:W-:-:S04]  /*3740*/  USEL UR5, UR4, URZ, UP0 ;  /* 0x000000ff04057287 */ /* 0x000fc80008000000 */
[----:B------:R-:W-:Y:S02]  /*3750*/  LOP3.LUT R12, R12, UR7, RZ, 0x3c, !PT ;  /* 0x000000070c0c7c12 */ /* 0x000fe4000f8e3cff */
[----:B-1----:R-:W-:-:S04]  /*3760*/  SHF.L.U32 R4, R10, 0x1f, RZ ;  /* 0x0000001f0a047819 */ /* 0x002fc800000006ff */
[----:B------:R-:W1:Y:S02]  /*3770*/  SYNCS.PHASECHK.TRANS64.TRYWAIT P1, [R2+URZ+0x140], R4 ;  /* 0x00014004020075a7 */ /* 0x000e6400080211ff */
[----:B-1----:R-:W-:Y:S05]  /*3780*/  @!P1 BRA `(.L_x_65) ;  /* 0x0000004800349947 */ /* 0x002fea0003800000 */
.L_x_169:
[C---:B-1----:R-:W-:Y:S01]  /*3790*/  LEA R4, R11.reuse, UR6, 0x4 ;  /* 0x000000060b047c11 */ /* 0x042fe2000f8e20ff */
[----:B------:R-:W-:Y:S01]  /*37a0*/  VIADD R2, R2, 0x150 ;  /* 0x0000015002027836 */ /* 0x000fe20000000000 */
[----:B------:R-:W-:Y:S01]  /*37b0*/  SEL R8, R8, RZ, P0 ;  /* 0x000000ff08087207 */ /* 0x000fe20000000000 */
[----:B------:R-:W-:-:S03]  /*37c0*/  VIADD R11, R11, 0x1 ;  /* 0x000000010b0b7836 */ /* 0x000fc60000000000 */
[----:B------:R-:W1:Y:S01]  /*37d0*/  LDS.128 R4, [R4+0x1d0] ;  /* 0x0001d00004047984 */ /* 0x000e620000000c00 */
[----:B------:R-:W-:Y:S02]  /*37e0*/  PRMT R2, RZ, 0x654, R2 ;  /* 0x00000654ff027816 */ /* 0x000fe40000000002 */
[C---:B------:R-:W-:Y:S01]  /*37f0*/  ISETP.NE.AND P1, PT, R11.reuse, 0x2, PT ;  /* 0x000000020b00780c */ /* 0x040fe20003f25270 */
[----:B------:R-:W-:Y:S01]  /*3800*/  @!PT LDS RZ, [RZ] ;  /* 0x00000000fffff984 */ /* 0x000fe20000000800 */
[----:B------:R-:W-:Y:S01]  /*3810*/  @!PT LDS RZ, [RZ] ;  /* 0x00000000fffff984 */ /* 0x000fe20000000800 */
[----:B------:R-:W-:Y:S01]  /*3820*/  @!PT LDS RZ, [RZ] ;  /* 0x00000000fffff984 */ /* 0x000fe20000000800 */
[----:B------:R-:W-:Y:S01]  /*3830*/  @!PT LDS RZ, [RZ] ;  /* 0x00000000fffff984 */ /* 0x000fe20000000800 */
[----:B------:R2:W-:Y:S06]  /*3840*/  MEMBAR.ALL.CTA ;  /* 0x0000000000007992 */ /* 0x0005ec0000008000 */
[----:B--2---:R-:W2:Y:S01]  /*3850*/  FENCE.VIEW.ASYNC.S ;  /* 0x00000000000073c6 */ /* 0x004ea20000000000 */
[----:B------:R-:W-:Y:S01]  /*3860*/  SEL R11, R11, RZ, P1 ;  /* 0x000000ff0b0b7207 */ /* 0x000fe20000800000 */
[----:B--2---:R2:W-:Y:S01]  /*3870*/  SYNCS.ARRIVE.TRANS64.RED.A1T0 RZ, [R2+URZ], RZ ;  /* 0x000000ff02ff79a7 */ /* 0x0045e200081004ff */
[----:B-1----:R-:W-:-:S02]  /*3880*/  LOP3.LUT P3, RZ, R6, 0x1, RZ, 0xc0, !PT ;  /* 0x0000000106ff7812 */ /* 0x002fc4000786c0ff */
[----:B------:R-:W-:-:S04]  /*3890*/  SEL R4, RZ, 0x1, P1 ;  /* 0x00000001ff047807 */ /* 0x000fc80000800000 */
[----:B------:R-:W-:Y:S02]  /*38a0*/  LOP3.LUT R10, R10, R4, RZ, 0x3c, !PT ;  /* 0x000000040a0a7212 */ /* 0x000fe400078e3cff */
[----:B--2---:R-:W-:-:S04]  /*38b0*/  SEL R2, RZ, 0x1, P0 ;  /* 0x00000001ff027807 */ /* 0x004fc80000000000 */
[----:B------:R-:W-:Y:S01]  /*38c0*/  LOP3.LUT R9, R9, R2, RZ, 0x3c, !PT ;  /* 0x0000000209097212 */ /* 0x000fe200078e3cff */
[----:B------:R-:W-:Y:S06]  /*38d0*/  @P3 BRA `(.L_x_66) ;  /* 0xfffffffc002c3947 */ /* 0x000fec000383ffff */
[----:B------:R-:W-:Y:S01]  /*38e0*/  ULEA UR4, UR5, UR6, 0x3 ;  /* 0x0000000605047291 */ /* 0x000fe2000f8e18ff */
[----:B------:R-:W-:-:S08]  /*38f0*/  SHF.L.U32 R2, R12, 0x1f, RZ ;  /* 0x0000001f0c027819 */ /* 0x000fd000000006ff */
[----:B------:R-:W1:Y:S02]  /*3900*/  SYNCS.PHASECHK.TRANS64 P0, [UR4+0x150], R2 ;  /* 0x00015002ff0075a7 */ /* 0x000e640008001004 */
[----:B-1----:R-:W-:Y:S05]  /*3910*/  @P0 BRA `(.L_x_67) ;  /* 0x0000000000080947 */ /* 0x002fea0003800000 */
[----:B------:R-:W1:Y:S02]  /*3920*/  SYNCS.PHASECHK.TRANS64.TRYWAIT P0, [UR4+0x150], R2 ;  /* 0x00015002ff0075a7 */ /* 0x000e640008001104 */
[----:B-1----:R-:W-:Y:S05]  /*3930*/  @!P0 BRA `(.L_x_68) ;  /* 0x0000004400dc8947 */ /* 0x002fea0003800000 */
.L_x_67:
[----:B------:R-:W-:-:S04]  /*3940*/  UIADD3 UR7, UPT, UPT, UR5, 0x1, URZ ;  /* 0x0000000105077890 */ /* 0x000fc8000fffe0ff */
[----:B------:R-:W-:-:S04]  /*3950*/  UISETP.NE.AND UP0, UPT, UR7, 0x2, UPT ;  /* 0x000000020700788c */ /* 0x000fc8000bf05270 */
[----:B------:R-:W-:Y:S02]  /*3960*/  USEL UR8, URZ, 0x1, UP0 ;  /* 0x00000001ff087887 */ /* 0x000fe40008000000 */
[----:B------:R-:W-:-:S04]  /*3970*/  USEL UR7, UR7, URZ, UP0 ;  /* 0x000000ff07077287 */ /* 0x000fc80008000000 */
[----:B------:R-:W-:Y:S01]  /*3980*/  ULEA UR7, UR7, UR6, 0x3 ;  /* 0x0000000607077291 */ /* 0x000fe2000f8e18ff */
[----:B-1----:R-:W-:-:S04]  /*3990*/  LOP3.LUT R2, R12, UR8, RZ, 0x3c, !PT ;  /* 0x000000080c027c12 */ /* 0x002fc8000f8e3cff */
[----:B------:R-:W-:-:S04]  /*39a0*/  SHF.L.U32 R0, R2, 0x1f, RZ ;  /* 0x0000001f02007819 */ /* 0x000fc800000006ff */
[----:B------:R-:W1:Y:S02]  /*39b0*/  SYNCS.PHASECHK.TRANS64 P0, [UR7+0x150], R0 ;  /* 0x00015000ff0075a7 */ /* 0x000e640008001007 */
[----:B-1----:R-:W-:Y:S05]  /*39c0*/  @P0 EXIT ;  /* 0x000000000000094d */ /* 0x002fea0003800000 */
[----:B------:R-:W-:Y:S02]  /*39d0*/  SHF.L.U32 R2, R2, 0x1f, RZ ;  /* 0x0000001f02027819 */ /* 0x000fe400000006ff */
[----:B------:R-:W-:-:S07]  /*39e0*/  MOV R0, UR7 ;  /* 0x0000000700007c02 */ /* 0x000fce0008000f00 */
.L_x_69:
[----:B-1----:R1:W2:Y:S02]  /*39f0*/  SYNCS.PHASECHK.TRANS64.TRYWAIT P0, [R0+URZ+0x150], R2 ;  /* 0x00015002000075a7 */ /* 0x0022a400080011ff */
[----:B--2---:R-:W-:Y:S05]  /*3a00*/  @!P0 NANOSLEEP.SYNCS 0x989680 ;  /* 0x009896800000895d */ /* 0x004fea0003900000 */
[----:B------:R-:W2:Y:S02]  /*3a10*/  @!P0 SYNCS.PHASECHK.TRANS64 P0, [R0+URZ+0x150], R2 ;  /* 0x00015002000085a7 */ /* 0x000ea400080010ff */
[----:B--2---:R-:W-:Y:S05]  /*3a20*/  @P0 EXIT ;  /* 0x000000000000094d */ /* 0x004fea0003800000 */
[----:B------:R-:W-:Y:S05]  /*3a30*/  BRA `(.L_x_69) ;  /* 0xfffffffc00ec7947 */ /* 0x000fea000383ffff */
.L_x_62:
[----:B------:R-:W-:Y:S05]  /*3a40*/  BRA.U UP4, `(.L_x_70) ;  /* 0x0000001104dc7547 */ /* 0x000fea000b800000 */
[----:B------:R-:W1:Y:S01]  /*3a50*/  S2UR UR7, SR_CgaCtaId ;  /* 0x00000000000779c3 */ /* 0x000e620000008800 */
[----:B------:R-:W-:Y:S01]  /*3a60*/  UMOV UR4, 0x40 ;  /* 0x0000004000047882 */ /* 0x000fe20000000000 */
[----:B------:R-:W-:Y:S01]  /*3a70*/  NOP ;  /* 0x0000000000007918 */ /* 0x000fe20000000000 */
[----:B------:R-:W-:Y:S01]  /*3a80*/  UMOV UR6, 0x400 ;  /* 0x0000040000067882 */ /* 0x000fe20000000000 */
[----:B-1----:R-:W-:Y:S02]  /*3a90*/  ULEA UR5, UR7, UR4, 0x18 ;  /* 0x0000000407057291 */ /* 0x002fe4000f8ec0ff */
[----:B------:R-:W-:-:S07]  /*3aa0*/  ULEA UR6, UR7, UR6, 0x18 ;  /* 0x0000000607067291 */ /* 0x000fce000f8ec0ff */
[----:B------:R-:W1:Y:S02]  /*3ab0*/  LDS.U8 R0, [UR5+0x1c] ;  /* 0x00001c05ff007984 */ /* 0x000e640008000000 */
[----:B-1----:R-:W-:-:S13]  /*3ac0*/  ISETP.NE.AND P0, PT, R0, RZ, PT ;  /* 0x000000ff0000720c */ /* 0x002fda0003f05270 */
[----:B------:R-:W-:Y:S05]  /*3ad0*/  @P0 BRA `(.L_x_71) ;  /* 0x0000000400080947 */ /* 0x000fea0003800000 */
[----:B------:R-:W-:Y:S02]  /*3ae0*/  UISETP.NE.U32.AND UP1, UPT, UR48, 0x1, UPT ;  /* 0x000000013000788c */ /* 0x000fe4000bf25070 */
[----:B------:R-:W-:-:S07]  /*3af0*/  UIADD3 UR7, UPT, UPT, UR5, 0x8, URZ ;  /* 0x0000000805077890 */ /* 0x000fce000fffe0ff */
[----:B------:R-:W-:Y:S05]  /*3b00*/  BRA.U !UP1, `(.L_x_72) ;  /* 0x00000001099c7547 */ /* 0x000fea000b800000 */
[----:B------:R-:W-:Y:S01]  /*3b10*/  ELECT P0, URZ, PT ;  /* 0x0000000000ff782f */ /* 0x000fe20003800000 */
[----:B------:R-:W-:-:S12]  /*3b20*/  BSSY B0, `(.L_x_72) ;  /* 0x0000025000007945 */ /* 0x000fd80003800000 */
[----:B------:R-:W-:Y:S05]  /*3b30*/  @!P0 BRA `(.L_x_73) ;  /* 0x00000000008c8947 */ /* 0x000fea0003800000 */
[----:B------:R-:W-:-:S05]  /*3b40*/  UMOV UR4, 0x10 ;  /* 0x0000001000047882 */ /* 0x000fca0000000000 */
[----:B------:R-:W-:Y:S04]  /*3b50*/  DEPBAR.LE SB1, 0x36 ;  /* 0x00009d800000791a */ /* 0x000fe80000000000 */
[----:B------:R-:W1:Y:S02]  /*3b60*/  UTCATOMSWS.2CTA.FIND_AND_SET.ALIGN UP0, UR4, UR4 ;  /* 0x00000004000475e3 */ /* 0x000e640008200800 */
[----:B-1----:R-:W-:Y:S01]  /*3b70*/  MOV R10, UR4 ;  /* 0x00000004000a7c02 */ /* 0x002fe20008000f00 */
[----:B------:R-:W-:Y:S06]  /*3b80*/  BRA.U UP0, `(.L_x_74) ;  /* 0x0000000100187547 */ /* 0x000fec000b800000 */
.L_x_75:
[----:B------:R-:W-:Y:S05]  /*3b90*/  NANOSLEEP 0x64 ;  /* 0x000000640000795d */ /* 0x000fea0003800000 */
[----:B------:R-:W-:-:S05]  /*3ba0*/  UMOV UR4, 0x10 ;  /* 0x0000001000047882 */ /* 0x000fca0000000000 */
[----:B------:R-:W-:Y:S04]  /*3bb0*/  DEPBAR.LE SB1, 0x36 ;  /* 0x00009d800000791a */ /* 0x000fe80000000000 */
[----:B------:R-:W1:Y:S02]  /*3bc0*/  UTCATOMSWS.2CTA.FIND_AND_SET.ALIGN UP0, UR4, UR4 ;  /* 0x00000004000475e3 */ /* 0x000e640008200800 */
[----:B-1----:R-:W-:Y:S01]  /*3bd0*/  MOV R10, UR4 ;  /* 0x00000004000a7c02 */ /* 0x002fe20008000f00 */
[----:B------:R-:W-:Y:S05]  /*3be0*/  BRA.U !UP0, `(.L_x_75) ;  /* 0xfffffffd08e87547 */ /* 0x000fea000b83ffff */
.L_x_74:
[----:B------:R-:W1:Y:S01]  /*3bf0*/  LDS R6, [UR5+0x10] ;  /* 0x00001005ff067984 */ /* 0x000e620008000800 */
[----:B------:R-:W-:Y:S01]  /*3c00*/  IMAD.U32 R0, RZ, RZ, UR6 ;  /* 0x00000006ff007e24 */ /* 0x000fe2000f8e00ff */
[----:B------:R-:W-:-:S03]  /*3c10*/  MOV R4, UR47 ;  /* 0x0000002f00047c02 */ /* 0x000fc60008000f00 */
[----:B------:R-:W-:Y:S01]  /*3c20*/  VIADD R0, R0, 0x1f0 ;  /* 0x000001f000007836 */ /* 0x000fe20000000000 */
[----:B-1----:R-:W-:-:S04]  /*3c30*/  SHF.L.U32 R6, R6, 0x1f, RZ ;  /* 0x0000001f06067819 */ /* 0x002fc800000006ff */
[----:B------:R-:W1:Y:S02]  /*3c40*/  SYNCS.PHASECHK.TRANS64.TRYWAIT P0, [UR5+0x8], R6 ;  /* 0x00000806ff0075a7 */ /* 0x000e640008001105 */
[----:B-1----:R-:W-:Y:S05]  /*3c50*/  @P0 BRA `(.L_x_76) ;  /* 0x0000000000080947 */ /* 0x002fea0003800000 */
[----:B------:R-:W1:Y:S02]  /*3c60*/  SYNCS.PHASECHK.TRANS64.TRYWAIT P0, [UR5+0x8], R6 ;  /* 0x00000806ff0075a7 */ /* 0x000e640008001105 */
[----:B-1----:R-:W-:Y:S05]  /*3c70*/  @!P0 BRA `(.L_x_77) ;  /* 0x0000004400248947 */ /* 0x002fea0003800000 */
.L_x_76:
[----:B------:R-:W-:Y:S01]  /*3c80*/  PRMT R4, R4, 0x654, R0 ;  /* 0x0000065404047816 */ /* 0x000fe20000000000 */
[----:B------:R-:W-:Y:S01]  /*3c90*/  HFMA2 R0, -RZ, RZ, 0, 5.9604644775390625e-08 ;  /* 0x00000001ff007431 */ /* 0x000fe200000001ff */
[----:B------:R-:W-:Y:S01]  /*3ca0*/  UPRMT UR4, UR47, 0x654, UR7 ;  /* 0x000006542f047896 */ /* 0x000fe20008000007 */
[----:B------:R-:W-:Y:S02]  /*3cb0*/  IMAD.MOV.U32 R8, RZ, RZ, 0xffff ;  /* 0x0000ffffff087424 */ /* 0x000fe400078e00ff */
[----:B-1----:R-:W-:Y:S02]  /*3cc0*/  IMAD.MOV.U32 R6, RZ, RZ, 0x4 ;  /* 0x00000004ff067424 */ /* 0x002fe400078e00ff */
[----:B------:R-:W-:Y:S01]  /*3cd0*/  IMAD.SHL.U32 R9, R10, 0x20, RZ ;  /* 0x000000200a097824 */ /* 0x000fe200078e00ff */
[----:B------:R-:W-:Y:S02]  /*3ce0*/  MOV R5, UR4 ;  /* 0x0000000400057c02 */ /* 0x000fe40008000f00 */
[-C--:B------:R-:W-:Y:S01]  /*3cf0*/  SHF.L.U32 R8, R8, R10.reuse, RZ ;  /* 0x0000000a08087219 */ /* 0x080fe200000006ff */
[----:B------:R1:W-:Y:S01]  /*3d00*/  SYNCS.ARRIVE.TRANS64.RED RZ, [UR4], R6 ;  /* 0x00000006ffff79a7 */ /* 0x0003e20008000404 */
[----:B------:R-:W-:Y:S01]  /*3d10*/  SHF.L.U32 R7, R0, R10, RZ ;  /* 0x0000000a00077219 */ /* 0x000fe200000006ff */
[----:B------:R1:W-:Y:S04]  /*3d20*/  STS [UR6+0x1f0], R9 ;  /* 0x0001f009ff007988 */ /* 0x0003e80008000806 */
[----:B------:R1:W-:Y:S04]  /*3d30*/  STAS [R4.64], R10 ;  /* 0x0000000a04007dbd */ /* 0x0003e8000c0008ff */
[----:B------:R1:W-:Y:S04]  /*3d40*/  ATOMS.OR RZ, [UR5+0x14], R8 ;  /* 0x00001408ffff798c */ /* 0x0003e8000b000005 */
[----:B------:R1:W-:Y:S04]  /*3d50*/  ATOMS.OR RZ, [UR5+0x18], R7 ;  /* 0x00001807ffff798c */ /* 0x0003e8000b000005 */
[----:B------:R1:W-:Y:S02]  /*3d60*/  ATOMS.XOR RZ, [UR5+0x10], R0 ;  /* 0x00001000ffff798c */ /* 0x0003e4000b800005 */
.L_x_73:
[----:B------:R-:W-:Y:S05]  /*3d70*/  BSYNC B0 ;  /* 0x0000000000007941 */ /* 0x000fea0003800000 */
.L_x_72:
[----:B------:R-:W-:Y:S05]  /*3d80*/  BRA.U UP1, `(.L_x_78) ;  /* 0x00000001016c7547 */ /* 0x000fea000b800000 */
[----:B------:R-:W-:-:S03]  /*3d90*/  UMOV UR4, 0xffffffff ;  /* 0xffffffff00047882 */ /* 0x000fc60000000000 */
[----:B------:R-:W-:Y:S05]  /*3da0*/  BRA.DIV UR4, `(.L_x_79) ;  /* 0x0000004204f07947 */ /* 0x000fea000b800000 */
[----:B------:R-:W-:-:S13]  /*3db0*/  ELECT P0, URZ, PT ;  /* 0x0000000000ff782f */ /* 0x000fda0003800000 */
.L_x_173:
[----:B------:R-:W-:Y:S05]  /*3dc0*/  @!P0 BRA `(.L_x_78) ;  /* 0x00000000005c8947 */ /* 0x000fea0003800000 */
[----:B-1----:R-:W1:Y:S02]  /*3dd0*/  LDS R4, [UR5+0x10] ;  /* 0x00001005ff047984 */ /* 0x002e640008000800 */
[----:B-1----:R-:W-:-:S04]  /*3de0*/  SHF.L.U32 R4, R4, 0x1f, RZ ;  /* 0x0000001f04047819 */ /* 0x002fc800000006ff */
[----:B------:R-:W1:Y:S02]  /*3df0*/  SYNCS.PHASECHK.TRANS64.TRYWAIT P0, [UR5+0x8], R4 ;  /* 0x00000804ff0075a7 */ /* 0x000e640008001105 */
[----:B-1----:R-:W-:Y:S05]  /*3e00*/  @P0 BRA `(.L_x_80) ;  /* 0x0000000000080947 */ /* 0x002fea0003800000 */
[----:B------:R-:W1:Y:S02]  /*3e10*/  SYNCS.PHASECHK.TRANS64.TRYWAIT P0, [UR5+0x8], R4 ;  /* 0x00000804ff0075a7 */ /* 0x000e640008001105 */
[----:B-1----:R-:W-:Y:S05]  /*3e20*/  @!P0 BRA `(.L_x_81) ;  /* 0x0000004000f48947 */ /* 0x002fea0003800000 */
.L_x_80:
[----:B------:R-:W2:Y:S01]  /*3e30*/  LDS R6, [UR6+0x1f0] ;  /* 0x0001f006ff067984 */ /* 0x000ea20008000800 */
[----:B-1----:R-:W-:Y:S02]  /*3e40*/  HFMA2 R0, -RZ, RZ, 0, 5.9604644775390625e-08 ;  /* 0x00000001ff007431 */ /* 0x002fe400000001ff */
[----:B------:R-:W-:Y:S01]  /*3e50*/  IMAD.MOV.U32 R4, RZ, RZ, 0xffff ;  /* 0x0000ffffff047424 */ /* 0x000fe200078e00ff */
[----:B------:R-:W-:Y:S01]  /*3e60*/  UPRMT UR4, UR47, 0x654, UR7 ;  /* 0x000006542f047896 */ /* 0x000fe20008000007 */
[----:B--2---:R-:W-:-:S03]  /*3e70*/  IMAD.SHL.U32 R5, R6, 0x20, RZ ;  /* 0x0000002006057824 */ /* 0x004fc600078e00ff */
[-C--:B------:R-:W-:Y:S02]  /*3e80*/  SHF.L.U32 R4, R4, R6.reuse, RZ ;  /* 0x0000000604047219 */ /* 0x080fe400000006ff */
[----:B------:R-:W-:Y:S01]  /*3e90*/  SHF.L.U32 R6, R0, R6, RZ ;  /* 0x0000000600067219 */ /* 0x000fe200000006ff */
[----:B------:R2:W-:Y:S04]  /*3ea0*/  STS [UR6+0x1f0], R5 ;  /* 0x0001f005ff007988 */ /* 0x0005e80008000806 */
[----:B------:R2:W-:Y:S04]  /*3eb0*/  ATOMS.OR RZ, [UR5+0x14], R4 ;  /* 0x00001404ffff798c */ /* 0x0005e8000b000005 */
[----:B------:R2:W-:Y:S01]  /*3ec0*/  ATOMS.OR RZ, [UR5+0x18], R6 ;  /* 0x00001806ffff798c */ /* 0x0005e2000b000005 */
[----:B------:R-:W-:Y:S03]  /*3ed0*/  SYNCS.ARRIVE.TRANS64.RED.A1T0 RZ, [UR4], RZ ;  /* 0x000000ffffff79a7 */ /* 0x000fe60008100404 */
[----:B------:R2:W-:Y:S01]  /*3ee0*/  ATOMS.XOR RZ, [UR5+0x10], R0 ;  /* 0x00001000ffff798c */ /* 0x0005e2000b800005 */
[----:B------:R-:W-:Y:S05]  /*3ef0*/  BRA `(.L_x_78) ;  /* 0x0000000000107947 */ /* 0x000fea0003800000 */
.L_x_71:
[----:B------:R-:W-:Y:S02]  /*3f00*/  MOV R0, 0xffffffff ;  /* 0xffffffff00007802 */ /* 0x000fe40000000f00 */
[----:B------:R-:W-:-:S03]  /*3f10*/  MOV R4, 0x3f40 ;  /* 0x00003f4000047802 */ /* 0x000fc60000000f00 */
[----:B------:R1:W-:Y:S04]  /*3f20*/  STS [UR6+0x1f0], R0 ;  /* 0x0001f000ff007988 */ /* 0x0003e80008000806 */
[----:B-1---5:R-:W-:Y:S05]  /*3f30*/  CALL.REL.NOINC `($__internal_1_$__cuda_sm10x_tcgen05_guardrail_trap_phase_invalid_during_alloc) ;  /* 0x0000004400fc7944 */ /* 0x022fea0003c00000 */
.L_x_78:
[----:B------:R-:W-:Y:S05]  /*3f40*/  WARPSYNC.ALL ;  /* 0x0000000000007948 */ /* 0x000fea0003800000 */
[----:B------:R-:W3:Y:S01]  /*3f50*/  S2UR UR4, SR_CgaCtaId ;  /* 0x00000000000479c3 */ /* 0x000ee20000008800 */
[----:B------:R-:W-:Y:S01]  /*3f60*/  UMOV UR26, 0x400 ;  /* 0x00000400001a7882 */ /* 0x000fe20000000000 */
[----:B------:R-:W-:-:S06]  /*3f70*/  NOP ;  /* 0x0000000000007918 */ /* 0x000fcc0000000000 */
[----:B------:R-:W-:Y:S06]  /*3f80*/  BAR.ARV 0x6, 0xa0 ;  /* 0x0182800000007b1d */ /* 0x000fec0000002000 */
[----:B------:R-:W4:Y:S01]  /*3f90*/  LDCU UR6, c[0x0][0x38c] ;  /* 0x00007180ff0677ac */ /* 0x000f220008000800 */
[----:B------:R-:W-:Y:S01]  /*3fa0*/  LOP3.LUT R3, R3, 0xffff, RZ, 0xc0, !PT ;  /* 0x0000ffff03037812 */ /* 0x000fe200078ec0ff */
[----:B-1----:R-:W-:Y:S01]  /*3fb0*/  IMAD.MOV.U32 R9, RZ, RZ, 0x1 ;  /* 0x00000001ff097424 */ /* 0x002fe200078e00ff */
[----:B------:R-:W-:Y:S01]  /*3fc0*/  LOP3.LUT R2, R2, 0xffff, RZ, 0xc0, !PT ;  /* 0x0000ffff02027812 */ /* 0x000fe200078ec0ff */
[----:B------:R-:W-:Y:S01]  /*3fd0*/  IMAD.MOV.U32 R8, RZ, RZ, RZ ;  /* 0x000000ffff087224 */ /* 0x000fe200078e00ff */
[----:B------:R-:W-:Y:S01]  /*3fe0*/  R2UR UR28, R3 ;  /* 0x00000000031c72ca */ /* 0x000fe200000e0000 */
[----:B------:R-:W-:Y:S01]  /*3ff0*/  UMOV UR32, URZ ;  /* 0x000000ff00207c82 */ /* 0x000fe20008000000 */
[----:B------:R-:W-:-:S02]  /*4000*/  R2UR UR42, R2 ;  /* 0x00000000022a72ca */ /* 0x000fc400000e0000 */
[----:B------:R-:W-:Y:S01]  /*4010*/  CS2R R2, SRZ ;  /* 0x0000000000027805 */ /* 0x000fe2000001ff00 */
[----:B------:R-:W-:Y:S01]  /*4020*/  UMOV UR23, URZ ;  /* 0x000000ff00177c82 */ /* 0x000fe20008000000 */
[----:B---3--:R-:W-:Y:S01]  /*4030*/  ULEA UR26, UR4, UR26, 0x18 ;  /* 0x0000001a041a7291 */ /* 0x008fe2000f8ec0ff */
[----:B------:R-:W-:Y:S01]  /*4040*/  UMOV UR22, URZ ;  /* 0x000000ff00167c82 */ /* 0x000fe20008000000 */
[----:B------:R-:W-:Y:S02]  /*4050*/  UISETP.NE.AND UP3, UPT, UR48, URZ, UPT ;  /* 0x000000ff3000728c */ /* 0x000fe4000bf65270 */
[----:B------:R-:W-:Y:S02]  /*4060*/  UIADD3 UR5, UPT, UPT, UR26, 0x2400, URZ ;  /* 0x000024001a057890 */ /* 0x000fe4000fffe0ff */
[----:B------:R-:W-:-:S03]  /*4070*/  UIADD3 UR4, UPT, UPT, UR26, 0x26400, URZ ;  /* 0x000264001a047890 */ /* 0x000fc6000fffe0ff */
[----:B--2---:R-:W1:Y:S01]  /*4080*/  LDS R0, [UR26+0x1f0] ;  /* 0x0001f01aff007984 */ /* 0x004e620008000800 */
[----:B----4-:R-:W-:Y:S02]  /*4090*/  UIADD3 UR6, UPT, UPT, UR6, 0x7f, URZ ;  /* 0x0000007f06067890 */ /* 0x010fe4000fffe0ff */
[----:B------:R-:W-:Y:S02]  /*40a0*/  USHF.R.U32.HI UR5, URZ, 0x4, UR5 ;  /* 0x00000004ff057899 */ /* 0x000fe40008011605 */
[----:B------:R-:W-:Y:S02]  /*40b0*/  USHF.R.S32.HI UR33, URZ, 0x1f, UR6 ;  /* 0x0000001fff217899 */ /* 0x000fe40008011406 */
[----:B------:R-:W-:Y:S02]  /*40c0*/  USHF.R.U32.HI UR4, URZ, 0x4, UR4 ;  /* 0x00000004ff047899 */ /* 0x000fe40008011604 */
[----:B------:R-:W-:Y:S02]  /*40d0*/  ULEA.HI UR33, UR33, UR6, URZ, 0x7 ;  /* 0x0000000621217291 */ /* 0x000fe4000f8f38ff */
[----:B------:R-:W-:-:S02]  /*40e0*/  ULOP3.LUT UR5, UR5, 0x3fff, URZ, 0xc0, !UPT ;  /* 0x00003fff05057892 */ /* 0x000fc4000f8ec0ff */
[----:B------:R-:W-:Y:S02]  /*40f0*/  USHF.R.S32.HI UR33, URZ, 0x7, UR33 ;  /* 0x00000007ff217899 */ /* 0x000fe40008011421 */
[----:B------:R-:W-:Y:S02]  /*4100*/  ULOP3.LUT UR30, UR4, 0x3fff, URZ, 0xc0, !UPT ;  /* 0x00003fff041e7892 */ /* 0x000fe4000f8ec0ff */
[----:B------:R-:W-:Y:S01]  /*4110*/  UISETP.LT.AND UP0, UPT, UR33, 0x1, UPT ;  /* 0x000000012100788c */ /* 0x000fe2000bf01270 */
[----:B------:R-:W-:Y:S01]  /*4120*/  UMOV UR40, 0x0 ;  /* 0x0000000000287882 */ /* 0x000fe20000000000 */
[----:B------:R-:W-:Y:S01]  /*4130*/  UMOV UR41, 0x8100010 ;  /* 0x0810001000297882 */ /* 0x000fe20000000000 */
[----:B------:R-:W-:Y:S02]  /*4140*/  ULOP3.LUT UR29, UR5, 0x10000, URZ, 0xfc, !UPT ;  /* 0x00010000051d7892 */ /* 0x000fe4000f8efcff */
[----:B------:R-:W-:Y:S02]  /*4150*/  ULOP3.LUT UR30, UR30, 0x10000, URZ, 0xfc, !UPT ;  /* 0x000100001e1e7892 */ /* 0x000fe4000f8efcff */
[----:B------:R-:W-:Y:S01]  /*4160*/  USEL UR43, UR33, 0x1, !UP0 ;  /* 0x00000001212b7887 */ /* 0x000fe2000c000000 */
[----:B------:R-:W-:Y:S01]  /*4170*/  UMOV UR38, 0x0 ;  /* 0x0000000000267882 */ /* 0x000fe20000000000 */
[----:B------:R-:W-:Y:S01]  /*4180*/  UMOV UR39, 0x8100010 ;  /* 0x0810001000277882 */ /* 0x000fe20000000000 */
[----:B------:R-:W-:Y:S01]  /*4190*/  UMOV UR36, 0x0 ;  /* 0x0000000000247882 */ /* 0x000fe20000000000 */
[----:B------:R-:W-:Y:S01]  /*41a0*/  UMOV UR37, 0x8100010 ;  /* 0x0810001000257882 */ /* 0x000fe20000000000 */
[----:B------:R-:W-:Y:S01]  /*41b0*/  UMOV UR34, 0x0 ;  /* 0x0000000000227882 */ /* 0x000fe20000000000 */
[----:B------:R-:W-:Y:S01]  /*41c0*/  UMOV UR35, 0x8100010 ;  /* 0x0810001000237882 */ /* 0x000fe20000000000 */
[----:B-1----:R-:W-:-:S15]  /*41d0*/  R2UR UR44, R0 ;  /* 0x00000000002c72ca */ /* 0x002fde00000e0000 */
.L_x_89:
[C---:B------:R-:W-:Y:S02]  /*41e0*/  LEA R0, R8.reuse, UR26, 0x3 ;  /* 0x0000001a08007c11 */ /* 0x040fe4000f8e18ff */
[----:B------:R-:W-:Y:S02]  /*41f0*/  SHF.L.U32 R4, R3, 0x1f, RZ ;  /* 0x0000001f03047819 */ /* 0x000fe400000006ff */
[----:B------:R-:W-:Y:S02]  /*4200*/  LEA R5, R8, UR26, 0x4 ;  /* 0x0000001a08057c11 */ /* 0x000fe4000f8e20ff */
[----:B------:R-:W1:Y:S02]  /*4210*/  SYNCS.PHASECHK.TRANS64.TRYWAIT P0, [R0+URZ+0x140], R4 ;  /* 0x00014004000075a7 */ /* 0x000e6400080011ff */
[----:B-1-3--:R-:W-:Y:S05]  /*4220*/  @!P0 BRA `(.L_x_82) ;  /* 0x00000040000c8947 */ /* 0x00afea0003800000 */
.L_x_174:
[----:B-1----:R-:W1:Y:S01]  /*4230*/  LDS.128 R4, [R5+0x1d0] ;  /* 0x0001d00005047984 */ /* 0x002e620000000c00 */
[----:B------:R-:W-:Y:S02]  /*4240*/  VIADD R0, R0, 0x150 ;  /* 0x0000015000007836 */ /* 0x000fe40000000000 */
[----:B------:R-:W-:Y:S01]  /*4250*/  VIADD R8, R8, 0x1 ;  /* 0x0000000108087836 */ /* 0x000fe20000000000 */
[----:B------:R-:W-:Y:S01]  /*4260*/  @!PT LDS RZ, [RZ] ;  /* 0x00000000fffff984 */ /* 0x000fe20000000800 */
[----:B------:R-:W-:Y:S01]  /*4270*/  @!PT LDS RZ, [RZ] ;  /* 0x00000000fffff984 */ /* 0x000fe20000000800 */
[----:B------:R-:W-:Y:S01]  /*4280*/  @!PT LDS RZ, [RZ] ;  /* 0x00000000fffff984 */ /* 0x000fe20000000800 */
[----:B------:R-:W-:Y:S01]  /*4290*/  @!PT LDS RZ, [RZ] ;  /* 0x00000000fffff984 */ /* 0x000fe20000000800 */
[----:B------:R2:W-:Y:S06]  /*42a0*/  MEMBAR.ALL.CTA ;  /* 0x0000000000007992 */ /* 0x0005ec0000008000 */
[----:B--2---:R-:W2:Y:S01]  /*42b0*/  FENCE.VIEW.ASYNC.S ;  /* 0x00000000000073c6 */ /* 0x004ea20000000000 */
[----:B------:R-:W-:-:S04]  /*42c0*/  PRMT R0, RZ, 0x654, R0 ;  /* 0x00000654ff007816 */ /* 0x000fc80000000000 */
[----:B--2---:R2:W-:Y:S01]  /*42d0*/  SYNCS.ARRIVE.TRANS64.RED.A1T0 RZ, [R0+URZ], RZ ;  /* 0x000000ff00ff79a7 */ /* 0x0045e200081004ff */
[----:B-1----:R-:W-:Y:S01]  /*42e0*/  LOP3.LUT P1, RZ, R6, 0x1, RZ, 0xc0, !PT ;  /* 0x0000000106ff7812 */ /* 0x002fe2000782c0ff */
[----:B--2---:R-:W-:-:S12]  /*42f0*/  BRA.U UP3, `(.L_x_83) ;  /* 0x0000000503087547 */ /* 0x004fd8000b800000 */
[----:B------:R-:W1:Y:S01]  /*4300*/  LDCU UR4, c[0x0][0x38c] ;  /* 0x00007180ff0477ac */ /* 0x000e620008000800 */
[----:B------:R-:W-:Y:S02]  /*4310*/  PLOP3.LUT P2, PT, PT, PT, PT, 0x80, 0x8 ;  /* 0x000000000008781c */ /* 0x000fe40003f4f070 */
[----:B------:R-:W-:Y:S01]  /*4320*/  SHF.L.U32 R4, R9, 0x1f, RZ ;  /* 0x0000001f09047819 */ /* 0x000fe200000006ff */
[----:B------:R-:W-:Y:S02]  /*4330*/  ULEA UR31, UR32, UR26, 0x3 ;  /* 0x0000001a201f7291 */ /* 0x000fe4000f8e18ff */
[----:B------:R-:W-:Y:S02]  /*4340*/  ULEA UR11, UR32, UR44, 0x5 ;  /* 0x0000002c200b7291 */ /* 0x000fe4000f8e28ff */
[----:B-1----:R-:W-:-:S06]  /*4350*/  UISETP.GE.AND UP0, UPT, UR4, 0x1, UPT ;  /* 0x000000010400788c */ /* 0x002fcc000bf06270 */
[----:B------:R-:W-:-:S05]  /*4360*/  PLOP3.LUT P0, PT, PT, PT, UP0, 0x80, 0x8 ;  /* 0x000000000008781c */ /* 0x000fca0003f0f008 */
[----:B------:R-:W-:-:S08]  /*4370*/  @UP0 ULEA UR4, UR23, UR26, 0x3 ;  /* 0x0000001a17040291 */ /* 0x000fd0000f8e18ff */
[----:B------:R-:W-:-:S04]  /*4380*/  @P0 SHF.L.U32 R0, R2, 0x1f, RZ ;  /* 0x0000001f02000819 */ /* 0x000fc800000006ff */
[----:B------:R1:W2:Y:S01]  /*4390*/  @P0 SYNCS.PHASECHK.TRANS64.TRYWAIT P2, [UR4], R0 ;  /* 0x00000000ff0005a7 */ /* 0x0002a20008041104 */
[----:B------:R-:W3:Y:S02]  /*43a0*/  SYNCS.PHASECHK.TRANS64.TRYWAIT P0, [UR31+0x180], R4 ;  /* 0x00018004ff0075a7 */ /* 0x000ee4000800111f */
[----:B-123--:R-:W-:Y:S05]  /*43b0*/  @!P0 BRA `(.L_x_84) ;  /* 0x0000003c00bc8947 */ /* 0x00efea0003800000 */
.L_x_176:
[----:B------:R-:W-:Y:S01]  /*43c0*/  UMOV UR27, UR22 ;  /* 0x00000016001b7c82 */ /* 0x000fe20008000000 */
[----:B------:R-:W-:Y:S05]  /*43d0*/  BRA.U !UP0, `(.L_x_85) ;  /* 0x0000000108c07547 */ /* 0x000fea000b800000 */
[----:B------:R-:W-:Y:S02]  /*43e0*/  UIADD3 UR27, UPT, UPT, UR43, UR22, URZ ;  /* 0x000000162b1b7290 */ /* 0x000fe4000fffe0ff */
[----:B------:R-:W-:Y:S01]  /*43f0*/  UPLOP3.LUT UP2, UPT, UPT, UPT, UPT, 0x40, 0x4 ;  /* 0x000000000004789c */ /* 0x000fe20003f4e870 */
[----:B------:R-:W-:Y:S01]  /*4400*/  UMOV UR24, UR33 ;  /* 0x0000002100187c82 */ /* 0x000fe20008000000 */
[----:B------:R-:W-:-:S09]  /*4410*/  UMOV UR10, UR23 ;  /* 0x00000017000a7c82 */ /* 0x000fd20008000000 */
.L_x_88:
[----:B--2---:R-:W-:Y:S01]  /*4420*/  ULEA UR5, UR10, UR26, 0x3 ;  /* 0x0000001a0a057291 */ /* 0x004fe2000f8e18ff */
[----:B---3--:R-:W-:Y:S11]  /*4430*/  @P2 BRA `(.L_x_86) ;  /* 0x00000000000c2947 */ /* 0x008ff60003800000 */
[----:B-1----:R-:W-:Y:S04]  /*4440*/  SHF.L.U32 R4, R2, 0x1f, RZ ;  /* 0x0000001f02047819 */ /* 0x002fe800000006ff */
[----:B------:R-:W1:Y:S02]  /*4450*/  SYNCS.PHASECHK.TRANS64.TRYWAIT P0, [UR5], R4 ;  /* 0x00000004ff0075a7 */ /* 0x000e640008001105 */
[----:B-1----:R-:W-:Y:S05]  /*4460*/  @!P0 BRA `(.L_x_87) ;  /* 0x0000003c00a88947 */ /* 0x002fea0003800000 */
.L_x_86:
[----:B------:R-:W-:Y:S01]  /*4470*/  UISETP.NE.AND UP0, UPT, UR24, 0x1, UPT ;  /* 0x000000011800788c */ /* 0x000fe2000bf05270 */
[----:B------:R-:W-:Y:S01]  /*4480*/  PLOP3.LUT P2, PT, PT, PT, PT, 0x80, 0x8 ;  /* 0x000000000008781c */ /* 0x000fe20003f4f070 */
[----:B------:R-:W-:Y:S02]  /*4490*/  UIADD3 UR4, UPT, UPT, UR10, 0x1, URZ ;  /* 0x000000010a047890 */ /* 0x000fe4000fffe0ff */
[----:B------:R-:W-:Y:S02]  /*44a0*/  UIADD3 UR25, UPT, UPT, UR5, 0x90, URZ ;  /* 0x0000009005197890 */ /* 0x000fe4000fffe0ff */
[----:B------:R-:W-:Y:S01]  /*44b0*/  UISETP.NE.AND UP1, UPT, UR4, 0x12, UPT ;  /* 0x000000120400788c */ /* 0x000fe2000bf25270 */
[----:B------:R-:W-:Y:S01]  /*44c0*/  PLOP3.LUT P0, PT, PT, PT, UP0, 0x80, 0x8 ;  /* 0x000000000008781c */ /* 0x000fe20003f0f008 */
[----:B------:R-:W-:Y:S02]  /*44d0*/  UIADD3 UR22, UPT, UPT, UR22, 0x1, URZ ;  /* 0x0000000116167890 */ /* 0x000fe4000fffe0ff */
[----:B------:R-:W-:Y:S02]  /*44e0*/  USEL UR6, URZ, 0x1, UP1 ;  /* 0x00000001ff067887 */ /* 0x000fe40008800000 */
[----:B------:R-:W-:Y:S02]  /*44f0*/  USEL UR23, UR4, URZ, UP1 ;  /* 0x000000ff04177287 */ /* 0x000fe40008800000 */
[----:B------:R-:W-:Y:S02]  /*4500*/  UIADD3 UR24, UPT, UPT, UR24, -0x1, URZ ;  /* 0xffffffff18187890 */ /* 0x000fe4000fffe0ff */
[----:B------:R-:W-:Y:S01]  /*4510*/  @UP0 ULEA UR4, UR23, UR26, 0x3 ;  /* 0x0000001a17040291 */ /* 0x000fe2000f8e18ff */
[----:B------:R-:W-:Y:S01]  /*4520*/  LOP3.LUT R2, R2, UR6, RZ, 0x3c, !PT ;  /* 0x0000000602027c12 */ /* 0x000fe2000f8e3cff */
[----:B------:R-:W-:Y:S02]  /*4530*/  ULEA UR6, UR10, UR30, 0x8 ;  /* 0x0000001e0a067291 */ /* 0x000fe4000f8e40ff */
[----:B------:R-:W-:Y:S01]  /*4540*/  UISETP.NE.AND UP0, UPT, UR22, UR27, UPT ;  /* 0x0000001b1600728c */ /* 0x000fe2000bf05270 */
[----:B-1----:R-:W-:Y:S01]  /*4550*/  @P0 SHF.L.U32 R0, R2, 0x1f, RZ ;  /* 0x0000001f02000819 */ /* 0x002fe200000006ff */
[----:B------:R-:W-:Y:S02]  /*4560*/  UIADD3 UR20, UPT, UPT, UR6, 0x2, URZ ;  /* 0x0000000206147890 */ /* 0x000fe4000fffe0ff */
[----:B------:R-:W-:Y:S01]  /*4570*/  UIADD3 UR16, UPT, UPT, UR6, 0x4, URZ ;  /* 0x0000000406107890 */ /* 0x000fe2000fffe0ff */
[----:B------:R2:W3:Y:S01]  /*4580*/  @P0 SYNCS.PHASECHK.TRANS64.TRYWAIT P2, [UR4], R0 ;  /* 0x00000000ff0005a7 */ /* 0x0004e20008041104 */
[----:B------:R-:W-:Y:S02]  /*4590*/  ULEA UR4, UR10, UR29, 0x9 ;  /* 0x0000001d0a047291 */ /* 0x000fe4000f8e48ff */
[----:B------:R-:W-:Y:S02]  /*45a0*/  UIADD3 UR12, UPT, UPT, UR6, 0x6, URZ ;  /* 0x00000006060c7890 */ /* 0x000fe4000fffe0ff */
[----:B------:R-:W-:Y:S02]  /*45b0*/  UIADD3 UR18, UPT, UPT, UR4, 0x2, URZ ;  /* 0x0000000204127890 */ /* 0x000fe4000fffe0ff */
[----:B------:R-:W-:Y:S02]  /*45c0*/  UIADD3 UR14, UPT, UPT, UR4, 0x4, URZ ;  /* 0x00000004040e7890 */ /* 0x000fe4000fffe0ff */
[----:B------:R-:W-:Y:S01]  /*45d0*/  UIADD3 UR8, UPT, UPT, UR4, 0x6, URZ ;  /* 0x0000000604087890 */ /* 0x000fe2000fffe0ff */
[----:B------:R-:W-:Y:S01]  /*45e0*/  UMOV UR7, 0x40004040 ;  /* 0x4000404000077882 */ /* 0x000fe20000000000 */
[----:B------:R-:W-:Y:S01]  /*45f0*/  UMOV UR5, 0x40004040 ;  /* 0x4000404000057882 */ /* 0x000fe20000000000 */
[----:B------:R-:W-:Y:S01]  /*4600*/  UMOV UR21, 0x40004040 ;  /* 0x4000404000157882 */ /* 0x000fe20000000000 */
[----:B------:R2:W-:Y:S01]  /*4610*/  UTCQMMA.2CTA gdesc[UR4], gdesc[UR6], tmem[UR11], tmem[UR40], idesc[UR41], UP2 ;  /* 0x00ff2806040075ea */ /* 0x0005e2000920030b */
[----:B------:R-:W-:Y:S01]  /*4620*/  UPLOP3.LUT UP2, UPT, UPT, UPT, UPT, 0x80, 0x8 ;  /* 0x000000000008789c */ /* 0x000fe20003f4f070 */
[----:B------:R-:W-:Y:S01]  /*4630*/  UMOV UR19, 0x40004040 ;  /* 0x4000404000137882 */ /* 0x000fe20000000000 */
[----:B------:R-:W-:Y:S01]  /*4640*/  UMOV UR17, 0x40004040 ;  /* 0x4000404000117882 */ /* 0x000fe20000000000 */
[----:B------:R2:W-:Y:S01]  /*4650*/  UTCQMMA.2CTA gdesc[UR18], gdesc[UR20], tmem[UR11], tmem[UR38], idesc[UR39], UPT ;  /* 0x00ff2614120075ea */ /* 0x0005e2000ba0030b */
[----:B------:R-:W-:Y:S01]  /*4660*/  UMOV UR15, 0x40004040 ;  /* 0x40004040000f7882 */ /* 0x000fe20000000000 */
[----:B------:R-:W-:Y:S01]  /*4670*/  UMOV UR13, 0x40004040 ;  /* 0x40004040000d7882 */ /* 0x000fe20000000000 */
[----:B------:R-:W-:Y:S01]  /*4680*/  UMOV UR9, 0x40004040 ;  /* 0x4000404000097882 */ /* 0x000fe20000000000 */
[----:B------:R2:W-:Y:S01]  /*4690*/  UTCQMMA.2CTA gdesc[UR14], gdesc[UR16], tmem[UR11], tmem[UR36], idesc[UR37], UPT ;  /* 0x00ff24100e0075ea */ /* 0x0005e2000ba0030b */
[----:B------:R2:W-:Y:S01]  /*46a0*/  UTCQMMA.2CTA gdesc[UR8], gdesc[UR12], tmem[UR11], tmem[UR34], idesc[UR35], UPT ;  /* 0x00ff220c080075ea */ /* 0x0005e2000ba0030b */
[----:B------:R2:W-:Y:S01]  /*46b0*/  UTCBAR.2CTA.MULTICAST [UR25], URZ, UR28 ;  /* 0x000000ff190073e9 */ /* 0x0005e2000820081c */
[----:B------:R-:W-:Y:S01]  /*46c0*/  UMOV UR10, UR23 ;  /* 0x00000017000a7c82 */ /* 0x000fe20008000000 */
[----:B------:R-:W-:Y:S05]  /*46d0*/  BRA.U UP0, `(.L_x_88) ;  /* 0xfffffffd00507547 */ /* 0x000fea000b83ffff */
.L_x_85:
[----:B--2---:R-:W-:Y:S01]  /*46e0*/  UIADD3 UR4, UPT, UPT, UR31, 0x160, URZ ;  /* 0x000001601f047890 */ /* 0x004fe2000fffe0ff */
[----:B------:R-:W-:-:S08]  /*46f0*/  UMOV UR22, UR27 ;  /* 0x0000001b00167c82 */ /* 0x000fd00008000000 */
[----:B------:R2:W-:Y:S01]  /*4700*/  UTCBAR.2CTA.MULTICAST [UR4], URZ, UR42 ;  /* 0x000000ff040073e9 */ /* 0x0005e2000820082a */
[----:B------:R-:W-:Y:S02]  /*4710*/  NOP ;  /* 0x0000000000007918 */ /* 0x000fe40000000000 */
.L_x_83:
[----:B--2---:R-:W-:Y:S01]  /*4720*/  UIADD3 UR4, UPT, UPT, UR32, 0x1, URZ ;  /* 0x0000000120047890 */ /* 0x004fe2000fffe0ff */
[----:B------:R-:W-:-:S03]  /*4730*/  ISETP.NE.AND P0, PT, R8, 0x2, PT ;  /* 0x000000020800780c */ /* 0x000fc60003f05270 */
[----:B------:R-:W-:Y:S01]  /*4740*/  UISETP.NE.AND UP0, UPT, UR4, 0x4, UPT ;  /* 0x000000040400788c */ /* 0x000fe2000bf05270 */
[----:B-1----:R-:W-:Y:S02]  /*4750*/  SEL R0, RZ, 0x1, P0 ;  /* 0x00000001ff007807 */ /* 0x002fe40000000000 */
[----:B------:R-:W-:Y:S01]  /*4760*/  SEL R8, R8, RZ, P0 ;  /* 0x000000ff08087207 */ /* 0x000fe20000000000 */
[----:B------:R-:W-:Y:S01]  /*4770*/  USEL UR5, URZ, 0x1, UP0 ;  /* 0x00000001ff057887 */ /* 0x000fe20008000000 */
[----:B------:R-:W-:Y:S01]  /*4780*/  LOP3.LUT R3, R3, R0, RZ, 0x3c, !PT ;  /* 0x0000000003037212 */ /* 0x000fe200078e3cff */
[----:B------:R-:W-:-:S04]  /*4790*/  USEL UR32, UR4, URZ, UP0 ;  /* 0x000000ff04207287 */ /* 0x000fc80008000000 */
[----:B------:R-:W-:Y:S01]  /*47a0*/  LOP3.LUT R9, R9, UR5, RZ, 0x3c, !PT ;  /* 0x0000000509097c12 */ /* 0x000fe2000f8e3cff */
[----:B------:R-:W-:Y:S07]  /*47b0*/  @P1 BRA `(.L_x_89) ;  /* 0xfffffff800881947 */ /* 0x000fee000383ffff */
[----:B------:R-:W1:Y:S01]  /*47c0*/  S2UR UR8, SR_CgaCtaId ;  /* 0x00000000000879c3 */ /* 0x000e620000008800 */
[----:B------:R-:W-:Y:S01]  /*47d0*/  ELECT P0, URZ, PT ;  /* 0x0000000000ff782f */ /* 0x000fe20003800000 */
[----:B------:R-:W-:Y:S01]  /*47e0*/  HFMA2 R0, -RZ, RZ, 0, 5.9604644775390625e-08 ;  /* 0x00000001ff007431 */ /* 0x000fe200000001ff */
[----:B------:R-:W-:-:S05]  /*47f0*/  UMOV UR4, 0x40 ;  /* 0x0000004000047882 */ /* 0x000fca0000000000 */
[----:B------:R-:W-:Y:S01]  /*4800*/  UVIRTCOUNT.DEALLOC.SMPOOL 0x80 ;  /* 0x000000800000784c */ /* 0x000fe20000000000 */
[----:B------:R-:W-:Y:S02]  /*4810*/  UISETP.NE.AND UP1, UPT, UR48, URZ, UPT ;  /* 0x000000ff3000728c */ /* 0x000fe4000bf25270 */
[----:B-1----:R-:W-:-:S09]  /*4820*/  ULEA UR8, UR8, UR4, 0x18 ;  /* 0x0000000408087291 */ /* 0x002fd2000f8ec0ff */
[----:B------:R1:W-:Y:S01]  /*4830*/  @P0 STS.U8 [UR8+0x1c], R0 ;  /* 0x00001c00ff000988 */ /* 0x0003e20008000008 */
[----:B------:R-:W-:Y:S05]  /*4840*/  BRA.U UP1, `(.L_x_90) ;  /* 0x0000000101a07547 */ /* 0x000fea000b800000 */
[----:B------:R-:W-:Y:S01]  /*4850*/  UIADD3 UR7, UPT, UPT, UR26, 0x180, URZ ;  /* 0x000001801a077890 */ /* 0x000fe2000fffe0ff */
[----:B------:R-:W-:-:S03]  /*4860*/  SHF.L.U32 R2, R9, 0x1f, RZ ;  /* 0x0000001f09027819 */ /* 0x000fc600000006ff */
[----:B------:R-:W-:-:S09]  /*4870*/  ULEA UR4, UR32, UR7, 0x3 ;  /* 0x0000000720047291 */ /* 0x000fd2000f8e18ff */
[----:B------:R-:W2:Y:S02]  /*4880*/  SYNCS.PHASECHK.TRANS64.TRYWAIT P0, [UR4], R2 ;  /* 0x00000002ff0075a7 */ /* 0x000ea40008001104 */
[----:B--2---:R-:W-:Y:S05]  /*4890*/  @!P0 BRA `(.L_x_91) ;  /* 0x0000003800b48947 */ /* 0x004fea0003800000 */
.L_x_179:
        /* <DEDUP_REMOVED lines=9> */
.L_x_181:
        /* <DEDUP_REMOVED lines=9> */
.L_x_183:
[----:B------:R-:W-:-:S04]  /*49c0*/  UIADD3 UR4, UPT, UPT, UR4, 0x1, URZ ;  /* 0x0000000104047890 */ /* 0x000fc8000fffe0ff */
[----:B------:R-:W-:-:S04]  /*49d0*/  UISETP.NE.AND UP0, UPT, UR4, 0x4, UPT ;  /* 0x000000040400788c */ /* 0x000fc8000bf05270 */
[----:B------:R-:W-:Y:S02]  /*49e0*/  USEL UR5, URZ, 0x1, UP0 ;  /* 0x00000001ff057887 */ /* 0x000fe40008000000 */
[----:B------:R-:W-:-:S04]  /*49f0*/  USEL UR4, UR4, URZ, UP0 ;  /* 0x000000ff04047287 */ /* 0x000fc80008000000 */
[----:B------:R-:W-:Y:S01]  /*4a00*/  ULEA UR4, UR4, UR7, 0x3 ;  /* 0x0000000704047291 */ /* 0x000fe2000f8e18ff */
[----:B------:R-:W-:-:S04]  /*4a10*/  LOP3.LUT R2, R2, UR5, RZ, 0x3c, !PT ;  /* 0x0000000502027c12 */ /* 0x000fc8000f8e3cff */
[----:B------:R-:W-:Y:S01]  /*4a20*/  SHF.L.U32 R2, R2, 0x1f, RZ ;  /* 0x0000001f02027819 */ /* 0x000fe200000006ff */
[----:B-1----:R-:W-:-:S04]  /*4a30*/  IMAD.U32 R0, RZ, RZ, UR4 ;  /* 0x00000004ff007e24 */ /* 0x002fc8000f8e00ff */
[----:B------:R1:W2:Y:S03]  /*4a40*/  SYNCS.PHASECHK.TRANS64.TRYWAIT P0, [R0+URZ], R2 ;  /* 0x00000002000075a7 */ /* 0x0002a600080011ff */
[----:B--2---:R-:W-:Y:S05]  /*4a50*/  @!P0 NANOSLEEP.SYNCS 0x989680 ;  /* 0x009896800000895d */ /* 0x004fea0003900000 */
[----:B------:R-:W2:Y:S02]  /*4a60*/  @!P0 SYNCS.PHASECHK.TRANS64 P0, [R0+URZ], R2 ;  /* 0x00000002000085a7 */ /* 0x000ea400080010ff */
[----:B--2---:R-:W-:Y:S05]  /*4a70*/  @P0 BRA `(.L_x_94) ;  /* 0x0000000000200947 */ /* 0x004fea0003800000 */
.L_x_95:
[----:B--2---:R2:W4:Y:S02]  /*4a80*/  SYNCS.PHASECHK.TRANS64.TRYWAIT P0, [R0+URZ], R2 ;  /* 0x00000002000075a7 */ /* 0x00452400080011ff */
[----:B----4-:R-:W-:Y:S05]  /*4a90*/  @!P0 NANOSLEEP.SYNCS 0x989680 ;  /* 0x009896800000895d */ /* 0x010fea0003900000 */
[----:B------:R-:W4:Y:S02]  /*4aa0*/  @!P0 SYNCS.PHASECHK.TRANS64 P0, [R0+URZ], R2 ;  /* 0x00000002000085a7 */ /* 0x000f2400080010ff */
[----:B----4-:R-:W-:Y:S05]  /*4ab0*/  @!P0 BRA `(.L_x_95) ;  /* 0xfffffffc00f08947 */ /* 0x010fea000383ffff */
[----:B------:R-:W-:Y:S05]  /*4ac0*/  BRA `(.L_x_94) ;  /* 0x00000000000c7947 */ /* 0x000fea0003800000 */
.L_x_90:
[----:B------:R-:W-:-:S04]  /*4ad0*/  UIADD3 UR4, UPT, UPT, UR26, 0x1c0, URZ ;  /* 0x000001c01a047890 */ /* 0x000fc8000fffe0ff */
[----:B------:R-:W-:-:S09]  /*4ae0*/  UPRMT UR4, UR47, 0x654, UR4 ;  /* 0x000006542f047896 */ /* 0x000fd20008000004 */
[----:B------:R-:W-:Y:S03]  /*4af0*/  SYNCS.ARRIVE.TRANS64.RED.A1T0 RZ, [UR4], RZ ;  /* 0x000000ffffff79a7 */ /* 0x000fe60008100404 */
.L_x_94:
[----:B-12---:R-:W-:Y:S01]  /*4b00*/  SHF.L.U32 R2, RZ, 0x1f, RZ ;  /* 0x0000001fff027819 */ /* 0x006fe200000006ff */
[----:B------:R-:W-:Y:S01]  /*4b10*/  UIADD3 UR4, UPT, UPT, UR26, 0x1c0, URZ ;  /* 0x000001c01a047890 */ /* 0x000fe2000fffe0ff */
[----:B------:R-:W-:Y:S02]  /*4b20*/  PLOP3.LUT P0, PT, PT, PT, UP1, 0x80, 0x8 ;  /* 0x000000000008781c */ /* 0x000fe40003f0f018 */
[----:B------:R-:W1:Y:S02]  /*4b30*/  SYNCS.PHASECHK.TRANS64.TRYWAIT P1, [UR26+0x1c0], R2 ;  /* 0x0001c002ff0075a7 */ /* 0x000e64000802111a */
[----:B-1----:R-:W-:Y:S09]  /*4b40*/  @!P1 BRA `(.L_x_96) ;  /* 0x0000003800509947 */ /* 0x002ff20003800000 */
.L_x_185:
[----:B------:R-:W-:Y:S01]  /*4b50*/  @!UP1 UPRMT UR4, UR47, 0x654, UR4 ;  /* 0x000006542f049896 */ /* 0x000fe20008000004 */
[----:B------:R-:W-:Y:S01]  /*4b60*/  UMOV UR5, 0xffff ;  /* 0x0000ffff00057882 */ /* 0x000fe20000000000 */
[----:B------:R-:W-:-:S07]  /*4b70*/  UMOV UR6, 0x1 ;  /* 0x0000000100067882 */ /* 0x000fce0000000000 */
[----:B------:R-:W-:Y:S01]  /*4b80*/  @!P0 SYNCS.ARRIVE.TRANS64.RED.A1T0 RZ, [UR4], RZ ;  /* 0x000000ffffff89a7 */ /* 0x000fe20008100404 */
[----:B------:R-:W-:Y:S01]  /*4b90*/  NOP ;  /* 0x0000000000007918 */ /* 0x000fe20000000000 */
[----:B-1----:R-:W1:Y:S01]  /*4ba0*/  LDS R0, [UR8+0x14] ;  /* 0x00001408ff007984 */ /* 0x002e620008000800 */
[----:B------:R-:W-:-:S04]  /*4bb0*/  ULOP3.LUT UR4, UR44, 0xffff, URZ, 0xc0, !UPT ;  /* 0x0000ffff2c047892 */ /* 0x000fc8000f8ec0ff */
[----:B------:R-:W-:-:S04]  /*4bc0*/  USHF.R.U32.HI UR4, URZ, 0x5, UR4 ;  /* 0x00000005ff047899 */ /* 0x000fc80008011604 */
[----:B------:R-:W-:Y:S02]  /*4bd0*/  USHF.L.U32 UR5, UR5, UR4, URZ ;  /* 0x0000000405057299 */ /* 0x000fe400080006ff */
[----:B------:R-:W-:-:S04]  /*4be0*/  USHF.L.U32 UR4, UR6, UR4, URZ ;  /* 0x0000000406047299 */ /* 0x000fc800080006ff */
[----:B-1----:R-:W-:-:S04]  /*4bf0*/  LOP3.LUT R0, R0, UR5, RZ, 0xc0, !PT ;  /* 0x0000000500007c12 */ /* 0x002fc8000f8ec0ff */
[----:B------:R-:W-:-:S13]  /*4c00*/  ISETP.NE.AND P0, PT, R0, UR5, PT ;  /* 0x0000000500007c0c */ /* 0x000fda000bf05270 */
[----:B------:R-:W-:Y:S05]  /*4c10*/  @P0 BRA `(.L_x_97) ;  /* 0x0000000000580947 */ /* 0x000fea0003800000 */
[----:B------:R-:W1:Y:S02]  /*4c20*/  LDS R0, [UR8+0x18] ;  /* 0x00001808ff007984 */ /* 0x000e640008000800 */
[----:B-1----:R-:W-:-:S04]  /*4c30*/  LOP3.LUT R0, R0, UR4, RZ, 0xc0, !PT ;  /* 0x0000000400007c12 */ /* 0x002fc8000f8ec0ff */
[----:B------:R-:W-:-:S13]  /*4c40*/  ISETP.NE.AND P0, PT, R0, UR4, PT ;  /* 0x0000000400007c0c */ /* 0x000fda000bf05270 */
[----:B------:R-:W-:Y:S05]  /*4c50*/  @P0 BRA `(.L_x_98) ;  /* 0x00000000003c0947 */ /* 0x000fea0003800000 */
[----:B------:R-:W1:Y:S01]  /*4c60*/  S2R R2, SR_LANEID ;  /* 0x0000000000027919 */ /* 0x000e620000000000 */
[----:B------:R-:W-:-:S06]  /*4c70*/  ULOP3.LUT UR5, URZ, UR5, URZ, 0x33, !UPT ;  /* 0x00000005ff057292 */ /* 0x000fcc000f8e33ff */
[----:B------:R-:W-:-:S04]  /*4c80*/  IMAD.U32 R0, RZ, RZ, UR5 ;  /* 0x00000005ff007e24 */ /* 0x000fc8000f8e00ff */
[----:B------:R2:W4:Y:S02]  /*4c90*/  REDUX UR7, R0 ;  /* 0x00000000000773c4 */ /* 0x0005240000000000 */
[----:B------:R1:W-:Y:S01]  /*4ca0*/  UTCATOMSWS.AND URZ, UR5 ;  /* 0x0000000500ff79e3 */ /* 0x0003e20008000000 */
[----:B--2---:R-:W-:Y:S01]  /*4cb0*/  LOP3.LUT R0, RZ, UR4, RZ, 0x33, !PT ;  /* 0x00000004ff007c12 */ /* 0x004fe2000f8e33ff */
[----:B------:R-:W-:Y:S02]  /*4cc0*/  VOTEU.ANY UR4, UPT, PT ;  /* 0x0000000000047886 */ /* 0x000fe400038e0100 */
[----:B------:R-:W-:Y:S02]  /*4cd0*/  UFLO.U32 UR4, UR4 ;  /* 0x00000004000472bd */ /* 0x000fe400080e0000 */
[----:B------:R-:W2:Y:S04]  /*4ce0*/  REDUX UR6, R0 ;  /* 0x00000000000673c4 */ /* 0x000ea80000000000 */
[----:B-1----:R-:W-:-:S02]  /*4cf0*/  ISETP.EQ.U32.AND P0, PT, R2, UR4, PT ;  /* 0x0000000402007c0c */ /* 0x002fc4000bf02070 */
[----:B----4-:R-:W-:-:S11]  /*4d00*/  MOV R2, UR7 ;  /* 0x0000000700027c02 */ /* 0x010fd60008000f00 */
[----:B------:R1:W-:Y:S01]  /*4d10*/  @P0 ATOMS.AND RZ, [UR8+0x14], R2 ;  /* 0x00001402ffff098c */ /* 0x0003e2000a800008 */
[----:B--2---:R-:W-:-:S05]  /*4d20*/  IMAD.U32 R0, RZ, RZ, UR6 ;  /* 0x00000006ff007e24 */ /* 0x004fca000f8e00ff */
[----:B------:R1:W-:Y:S01]  /*4d30*/  @P0 ATOMS.AND RZ, [UR8+0x18], R0 ;  /* 0x00001800ffff098c */ /* 0x0003e2000a800008 */
[----:B------:R-:W-:Y:S05]  /*4d40*/  BRA `(.L_x_99) ;  /* 0x0000000000147947 */ /* 0x000fea0003800000 */
.L_x_98:
[----:B------:R-:W-:Y:S02]  /*4d50*/  MOV R2, 0x4d70 ;  /* 0x00004d7000027802 */ /* 0x000fe40000000f00 */
[----:B---3-5:R-:W-:Y:S05]  /*4d60*/  CALL.REL.NOINC `($__internal_0_$__cuda_sm10x_tcgen05_guardrail_trap_col_being_dealloced_not_returned_by_alloc) ;  /* 0x0000003800647944 */ /* 0x028fea0003c00000 */
[----:B------:R-:W-:Y:S05]  /*4d70*/  BRA `(.L_x_99) ;  /* 0x0000000000087947 */ /* 0x000fea0003800000 */
.L_x_97:
[----:B------:R-:W-:Y:S02]  /*4d80*/  MOV R2, 0x4da0 ;  /* 0x00004da000027802 */ /* 0x000fe40000000f00 */
[----:B---3-5:R-:W-:Y:S05]  /*4d90*/  CALL.REL.NOINC `($__internal_2_$__cuda_sm10x_tcgen05_guardrail_trap_unallocated_columns_being_dealloced) ;  /* 0x0000003800707944 */ /* 0x028fea0003c00000 */
.L_x_99:
[----:B------:R-:W-:Y:S01]  /*4da0*/  NOP ;  /* 0x0000000000007918 */ /* 0x000fe20000000000 */
[----:B------:R-:W-:Y:S05]  /*4db0*/  EXIT ;  /* 0x000000000000794d */ /* 0x000fea0003800000 */
.L_x_70:
[----:B------:R-:W-:-:S09]  /*4dc0*/  UISETP.NE.OR UP0, UPT, UR13, 0x3, !UP3 ;  /* 0x000000030d00788c */ /* 0x000fd2000df05670 */
[----:B------:R-:W-:Y:S05]  /*4dd0*/  BRA.U UP0, `(.L_x_100) ;  /* 0x0000000d000c7547 */ /* 0x000fea000b800000 */
[----:B------:R-:W1:Y:S01]  /*4de0*/  S2UR UR10, SR_CgaCtaId ;  /* 0x00000000000a79c3 */ /* 0x000e620000008800 */
[----:B------:R-:W2:Y:S01]  /*4df0*/  LDCU UR26, c[0x0][0x370] ;  /* 0x00006e00ff1a77ac */ /* 0x000ea20008000800 */
[----:B------:R-:W-:Y:S02]  /*4e00*/  HFMA2 R13, -RZ, RZ, 0, 0 ;  /* 0x00000000ff0d7431 */ /* 0x000fe400000001ff */
[----:B------:R-:W-:Y:S01]  /*4e10*/  IMAD.MOV.U32 R15, RZ, RZ, 0x1 ;  /* 0x00000001ff0f7424 */ /* 0x000fe200078e00ff */
[----:B------:R-:W-:Y:S01]  /*4e20*/  MOV R12, 0x1000 ;  /* 0x00001000000c7802 */ /* 0x000fe20000000f00 */
[----:B------:R-:W2:Y:S01]  /*4e30*/  LDCU.128 UR28, c[0x0][0xb10] ;  /* 0x00016200ff1c77ac */ /* 0x000ea20008000c00 */
[----:B------:R-:W-:Y:S01]  /*4e40*/  IMAD.MOV.U32 R14, RZ, RZ, RZ ;  /* 0x000000ffff0e7224 */ /* 0x000fe200078e00ff */
[----:B------:R-:W3:Y:S01]  /*4e50*/  LDC.64 R16, c[0x0][0x348] ;  /* 0x0000d200ff107b82 */ /* 0x000ee20000000a00 */
[----:B------:R-:W4:Y:S01]  /*4e60*/  LDCU UR25, c[0x0][0x374] ;  /* 0x00006e80ff1977ac */ /* 0x000f220008000800 */
[----:B------:R-:W1:Y:S06]  /*4e70*/  LDCU UR16, c[0x0][0xb0c] ;  /* 0x00016180ff1077ac */ /* 0x000e6c0008000800 */
[----:B------:R-:W3:Y:S01]  /*4e80*/  LDC.64 R2, c[0x0][0x888] ;  /* 0x00022200ff027b82 */ /* 0x000ee20000000a00 */
[----:B------:R-:W1:Y:S01]  /*4e90*/  LDCU UR35, c[0x0][0xb20] ;  /* 0x00016400ff2377ac */ /* 0x000e620008000800 */
[----:B------:R-:W1:Y:S06]  /*4ea0*/  LDCU UR4, c[0x0][0xb30] ;  /* 0x00016600ff0477ac */ /* 0x000e6c0008000800 */
[----:B------:R-:W3:Y:S01]  /*4eb0*/  LDC.64 R4, c[0x0][0x890] ;  /* 0x00022400ff047b82 */ /* 0x000ee20000000a00 */
[----:B------:R-:W-:Y:S01]  /*4ec0*/  UMOV UR17, 0x400 ;  /* 0x0000040000117882 */ /* 0x000fe20000000000 */
[----:B--2---:R-:W-:-:S02]  /*4ed0*/  UIMAD.WIDE.U32 UR6, UR26, UR28, URZ ;  /* 0x0000001c1a0672a5 */ /* 0x004fc4000f8e00ff */
[----:B----4-:R-:W-:Y:S02]  /*4ee0*/  UIMAD.WIDE.U32 UR8, UR25, UR31, URZ ;  /* 0x0000001f190872a5 */ /* 0x010fe4000f8e00ff */
[----:B-1----:R-:W-:Y:S02]  /*4ef0*/  ULEA UR17, UR10, UR17, 0x18 ;  /* 0x000000110a117291 */ /* 0x002fe4000f8ec0ff */
[----:B------:R-:W-:Y:S02]  /*4f00*/  UPLOP3.LUT UP3, UPT, UPT, UPT, UPT, 0x40, 0x4 ;  /* 0x000000000004789c */ /* 0x000fe40003f6e870 */
[----:B------:R-:W-:Y:S01]  /*4f10*/  UIADD3 UR27, UPT, UPT, UR17, 0x120, URZ ;  /* 0x00000120111b7890 */ /* 0x000fe2000fffe0ff */
[----:B------:R-:W-:Y:S01]  /*4f20*/  UMOV UR6, UR7 ;  /* 0x0000000700067c82 */ /* 0x000fe20008000000 */
[----:B------:R-:W-:Y:S01]  /*4f30*/  UMOV UR32, UR9 ;  /* 0x0000000900207c82 */ /* 0x000fe20008000000 */
[----:B------:R-:W-:Y:S02]  /*4f40*/  UISETP.GE.AND UP0, UPT, UR40, 0x1, UPT ;  /* 0x000000012800788c */ /* 0x000fe4000bf06270 */
[----:B------:R-:W-:Y:S01]  /*4f50*/  UISETP.NE.AND UP4, UPT, UR40, 0x1, UPT ;  /* 0x000000012800788c */ /* 0x000fe2000bf85270 */
[----:B------:R-:W1:Y:S01]  /*4f60*/  LDCU.64 UR14, c[0x0][0xb28] ;  /* 0x00016500ff0e77ac */ /* 0x000e620008000a00 */
[----:B------:R-:W-:-:S02]  /*4f70*/  UISETP.NE.AND UP6, UPT, UR16, 0x1, UPT ;  /* 0x000000011000788c */ /* 0x000fc4000bfc5270 */
[----:B------:R-:W-:Y:S02]  /*4f80*/  UISETP.NE.AND UP5, UPT, UR30, 0x1, UPT ;  /* 0x000000011e00788c */ /* 0x000fe4000bfa5270 */
[----:B------:R-:W-:Y:S02]  /*4f90*/  UPRMT UR27, UR10, 0x654, UR27 ;  /* 0x000006540a1b7896 */ /* 0x000fe4000800001b */
[----:B------:R-:W-:Y:S02]  /*4fa0*/  USHF.R.U32.HI UR33, URZ, UR29, UR6 ;  /* 0x0000001dff217299 */ /* 0x000fe40008011606 */
[----:B------:R-:W-:Y:S02]  /*4fb0*/  USHF.R.U32.HI UR32, URZ, UR35, UR32 ;  /* 0x00000023ff207299 */ /* 0x000fe40008011620 */
[----:B------:R-:W-:-:S11]  /*4fc0*/  UISETP.NE.AND UP2, UPT, UR4, 0x1, UPT ;  /* 0x000000010400788c */ /* 0x000fd6000bf45270 */
.L_x_108:
[C---:B------:R-:W-:Y:S02]  /*4fd0*/  LEA R7, R14.reuse, UR17, 0x3 ;  /* 0x000000110e077c11 */ /* 0x040fe4000f8e18ff */
[----:B------:R-:W-:Y:S02]  /*4fe0*/  SHF.L.U32 R0, R13, 0x1f, RZ ;  /* 0x0000001f0d007819 */ /* 0x000fe400000006ff */
[----:B------:R-:W-:Y:S02]  /*4ff0*/  LEA R8, R14, UR17, 0x4 ;  /* 0x000000110e087c11 */ /* 0x000fe4000f8e20ff */
[----:B--2---:R-:W2:Y:S02]  /*5000*/  SYNCS.PHASECHK.TRANS64.TRYWAIT P0, [R7+URZ+0x140], R0 ;  /* 0x00014000070075a7 */ /* 0x004ea400080011ff */
[----:B--2---:R-:W-:Y:S05]  /*5010*/  @!P0 BRA `(.L_x_101) ;  /* 0x0000003400348947 */ /* 0x004fea0003800000 */
.L_x_186:
[----:B------:R-:W4:Y:S01]  /*5020*/  LDS.128 R8, [R8+0x1d0] ;  /* 0x0001d00008087984 */ /* 0x000f220000000c00 */
[----:B------:R-:W-:Y:S01]  /*5030*/  UISETP.GE.AND UP0, UPT, UR40, 0x1, UPT ;  /* 0x000000012800788c */ /* 0x000fe2000bf06270 */
[----:B------:R-:W-:Y:S01]  /*5040*/  @!PT LDS RZ, [RZ] ;  /* 0x00000000fffff984 */ /* 0x000fe20000000800 */
[----:B------:R-:W-:Y:S01]  /*5050*/  @!PT LDS RZ, [RZ] ;  /* 0x00000000fffff984 */ /* 0x000fe20000000800 */
[----:B------:R-:W-:Y:S01]  /*5060*/  @!PT LDS RZ, [RZ] ;  /* 0x00000000fffff984 */ /* 0x000fe20000000800 */
[----:B------:R-:W-:Y:S01]  /*5070*/  @!PT LDS RZ, [RZ] ;  /* 0x00000000fffff984 */ /* 0x000fe20000000800 */
[----:B------:R1:W-:Y:S06]  /*5080*/  MEMBAR.ALL.CTA ;  /* 0x0000000000007992 */ /* 0x0003ec0000008000 */
[----:B-1----:R-:W1:Y:S01]  /*5090*/  FENCE.VIEW.ASYNC.S ;  /* 0x00000000000073c6 */ /* 0x002e620000000000 */
[----:B----4-:R-:W-:Y:S11]  /*50a0*/  LOP3.LUT P0, RZ, R10, 0x1, RZ, 0xc0, !PT ;  /* 0x000000010aff7812 */ /* 0x010ff6000780c0ff */
[----:B------:R-:W-:Y:S02]  /*50b0*/  @!UPT UIADD3 URZ, UPT, UPT, URZ, URZ, URZ ;  /* 0x000000fffffff290 */ /* 0x000fe4000fffe0ff */
[----:B-1----:R-:W-:Y:S01]  /*50c0*/  VOTEU.ANY UP1, P0 ;  /* 0x0000000000ff7886 */ /* 0x002fe20000020100 */
[----:B------:R-:W-:Y:S11]  /*50d0*/  PLOP3.LUT P0, PT, PT, PT, UP1, 0x80, 0x8 ;  /* 0x000000000008781c */ /* 0x000ff60003f0f018 */
[----:B------:R-:W-:Y:S02]  /*50e0*/  @!UPT UIADD3 URZ, UPT, UPT, URZ, URZ, URZ ;  /* 0x000000fffffff290 */ /* 0x000fe4000fffe0ff */
[----:B--2---:R-:W-:Y:S02]  /*50f0*/  @P0 SHF.R.U32.HI R0, RZ, 0x10, R9 ;  /* 0x00000010ff000819 */ /* 0x004fe40000011609 */
[----:B------:R-:W-:Y:S02]  /*5100*/  @P0 MOV R6, R8 ;  /* 0x0000000800060202 */ /* 0x000fe40000000f00 */
[----:B------:R-:W-:Y:S01]  /*5110*/  @P0 R2UR UR4, R0 ;  /* 0x00000000000402ca */ /* 0x000fe200000e0000 */
[----:B------:R-:W-:Y:S01]  /*5120*/  VIADD R0, R7, 0x150 ;  /* 0x0000015007007836 */ /* 0x000fe20000000000 */
[----:B------:R-:W-:Y:S02]  /*5130*/  @P0 LOP3.LUT R8, R9, 0xffff, RZ, 0xc0, !PT ;  /* 0x0000ffff09080812 */ /* 0x000fe400078ec0ff */
[----:B------:R-:W-:Y:S02]  /*5140*/  @P0 R2UR UR6, R6 ;  /* 0x00000000060602ca */ /* 0x000fe400000e0000 */
[----:B------:R-:W-:Y:S02]  /*5150*/  PRMT R0, RZ, 0x654, R0 ;  /* 0x00000654ff007816 */ /* 0x000fe40000000000 */
[----:B------:R-:W-:Y:S02]  /*5160*/  @P0 R2UR UR5, R8 ;  /* 0x00000000080502ca */ /* 0x000fe400000e0000 */
[----:B------:R1:W-:Y:S03]  /*5170*/  SYNCS.ARRIVE.TRANS64.RED.A1T0 RZ, [R0+URZ], RZ ;  /* 0x000000ff00ff79a7 */ /* 0x0003e600081004ff */
[----:B------:R-:W-:Y:S04]  /*5180*/  @UP1 UMOV UR24, UR4 ;  /* 0x0000000400181c82 */ /* 0x000fe80008000000 */
[----:B------:R-:W-:Y:S04]  /*5190*/  @UP1 UMOV UR13, UR6 ;  /* 0x00000006000d1c82 */ /* 0x000fe80008000000 */
[----:B------:R-:W-:Y:S01]  /*51a0*/  @UP1 UMOV UR7, UR5 ;  /* 0x0000000500071c82 */ /* 0x000fe20008000000 */
[----:B------:R-:W-:Y:S05]  /*51b0*/  BRA.U !UP0, `(.L_x_102) ;  /* 0x0000000108a47547 */ /* 0x000fea000b800000 */
[----:B------:R-:W-:Y:S02]  /*51c0*/  UIMAD.WIDE.U32 UR10, UR7, UR31, URZ ;  /* 0x0000001f070a72a5 */ /* 0x000fe4000f8e00ff */
[----:B------:R-:W-:Y:S02]  /*51d0*/  UIMAD.WIDE.U32 UR18, UR13, UR28, URZ ;  /* 0x0000001c0d1272a5 */ /* 0x000fe4000f8e00ff */
[----:B------:R-:W-:Y:S02]  /*51e0*/  USEL UR4, UR25, UR32, !UP5 ;  /* 0x0000002019047287 */ /* 0x000fe4000e800000 */
[----:B------:R-:W-:Y:S02]  /*51f0*/  USEL UR8, UR26, UR33, !UP6 ;  /* 0x000000211a087287 */ /* 0x000fe4000f000000 */
[----:B------:R-:W-:Y:S02]  /*5200*/  UIMAD.WIDE.U32 UR20, UR4, UR14, URZ ;  /* 0x0000000e041472a5 */ /* 0x000fe4000f8e00ff */
[----:B------:R-:W-:Y:S01]  /*5210*/  UIMAD.WIDE.U32 UR22, UR8, UR14, URZ ;  /* 0x0000000e081672a5 */ /* 0x000fe2000f8e00ff */
[----:B------:R-:W-:Y:S02]  /*5220*/  UMOV UR5, UR11 ;  /* 0x0000000b00057c82 */ /* 0x000fe40008000000 */
[----:B------:R-:W-:Y:S03]  /*5230*/  USHF.R.U32.HI UR6, URZ, UR35, UR5 ;  /* 0x00000023ff067299 */ /* 0x000fe60008011605 */
[----:B------:R-:W-:Y:S01]  /*5240*/  UMOV UR5, UR19 ;  /* 0x0000001300057c82 */ /* 0x000fe20008000000 */
[----:B------:R-:W-:Y:S02]  /*5250*/  USEL UR6, UR7, UR6, !UP5 ;  /* 0x0000000607067287 */ /* 0x000fe4000e800000 */
[----:B------:R-:W-:Y:S02]  /*5260*/  USHF.R.U32.HI UR9, URZ, UR29, UR5 ;  /* 0x0000001dff097299 */ /* 0x000fe40008011605 */
[----:B------:R-:W-:Y:S01]  /*5270*/  UIMAD.WIDE.U32 UR10, UR6, UR14, URZ ;  /* 0x0000000e060a72a5 */ /* 0x000fe2000f8e00ff */
[----:B------:R-:W-:Y:S02]  /*5280*/  UMOV UR5, UR21 ;  /* 0x0000001500057c82 */ /* 0x000fe40008000000 */
[----:B------:R-:W-:Y:S03]  /*5290*/  @UP4 USHF.R.U32.HI UR4, URZ, UR15, UR5 ;  /* 0x0000000fff044299 */ /* 0x000fe60008011605 */
[----:B------:R-:W-:Y:S01]  /*52a0*/  UMOV UR5, UR23 ;  /* 0x0000001700057c82 */ /* 0x000fe20008000000 */
[----:B------:R-:W-:Y:S02]  /*52b0*/  UIMAD UR4, UR40, UR4, URZ ;  /* 0x00000004280472a4 */ /* 0x000fe4000f8e02ff */
[----:B------:R-:W-:Y:S02]  /*52c0*/  @UP4 USHF.R.U32.HI UR8, URZ, UR15, UR5 ;  /* 0x0000000fff084299 */ /* 0x000fe40008011605 */
[----:B------:R-:W-:Y:S02]  /*52d0*/  USEL UR5, UR13, UR9, !UP6 ;  /* 0x000000090d057287 */ /* 0x000fe4000f000000 */
[----:B------:R-:W-:Y:S02]  /*52e0*/  UIMAD UR9, UR40, UR8, URZ ;  /* 0x00000008280972a4 */ /* 0x000fe4000f8e02ff */
[----:B------:R-:W-:Y:S03]  /*52f0*/  UISETP.GE.AND UP0, UPT, UR6, UR4, UPT ;  /* 0x000000040600728c */ /* 0x000fe6000bf06270 */
[----:B------:R-:W-:Y:S01]  /*5300*/  UMOV UR4, UR11 ;  /* 0x0000000b00047c82 */ /* 0x000fe20008000000 */
[----:B------:R-:W-:Y:S02]  /*5310*/  UISETP.GE.OR UP0, UPT, UR5, UR9, UP0 ;  /* 0x000000090500728c */ /* 0x000fe40008706670 */
[----:B------:R-:W-:Y:S02]  /*5320*/  USHF.R.U32.HI UR4, URZ, UR15, UR4 ;  /* 0x0000000fff047299 */ /* 0x000fe40008011604 */
[----:B------:R-:W-:Y:S02]  /*5330*/  UIMAD.WIDE.U32 UR10, UR5, UR14, URZ ;  /* 0x0000000e050a72a5 */ /* 0x000fe4000f8e00ff */
[----:B------:R-:W-:Y:S04]  /*5340*/  USEL UR12, UR6, UR4, !UP4 ;  /* 0x00000004060c7287 */ /* 0x000fe8000e000000 */
[----:B------:R-:W-:Y:S01]  /*5350*/  UIADD3 UR9, UPT, UPT, -UR12, URZ, URZ ;  /* 0x000000ff0c097290 */ /* 0x000fe2000fffe1ff */
[----:B------:R-:W-:Y:S02]  /*5360*/  @!UP0 UMOV UR4, UR11 ;  /* 0x0000000b00048c82 */ /* 0x000fe40008000000 */
[----:B------:R-:W-:Y:S02]  /*5370*/  @!UP0 USHF.R.U32.HI UR4, URZ, UR15, UR4 ;  /* 0x0000000fff048299 */ /* 0x000fe40008011604 */
[----:B------:R-:W-:Y:S02]  /*5380*/  UIMAD UR9, UR40, UR9, UR6 ;  /* 0x00000009280972a4 */ /* 0x000fe4000f8e0206 */
[----:B------:R-:W-:Y:S04]  /*5390*/  @!UP0 USEL UR4, UR5, UR4, !UP4 ;  /* 0x0000000405048287 */ /* 0x000fe8000e000000 */
[----:B------:R-:W-:Y:S02]  /*53a0*/  @!UP0 UIMAD UR9, UR8, UR9, UR4 ;  /* 0x00000009080982a4 */ /* 0x000fe4000f8e0204 */
[----:B------:R-:W-:Y:S02]  /*53b0*/  @!UP0 UIADD3 UR10, UPT, UPT, UR12, -UR4, URZ ;  /* 0x800000040c0a8290 */ /* 0x000fe4000fffe0ff */
[----:B------:R-:W-:Y:S02]  /*53c0*/  UIADD3 UR4, UPT, UPT, -UR5, URZ, URZ ;  /* 0x000000ff05047290 */ /* 0x000fe4000fffe1ff */
[----:B------:R-:W-:Y:S02]  /*53d0*/  UIADD3 UR8, UPT, UPT, -UR6, URZ, URZ ;  /* 0x000000ff06087290 */ /* 0x000fe4000fffe1ff */
[----:B------:R-:W-:Y:S02]  /*53e0*/  @!UP0 UIMAD UR6, UR10, UR40, UR5 ;  /* 0x000000280a0682a4 */ /* 0x000fe4000f8e0205 */
[----:B------:R-:W-:Y:S02]  /*53f0*/  UIMAD UR13, UR16, UR4, UR13 ;  /* 0x00000004100d72a4 */ /* 0x000fe4000f8e020d */
[----:B------:R-:W-:Y:S01]  /*5400*/  UIMAD UR7, UR30, UR8, UR7 ;  /* 0x000000081e0772a4 */ /* 0x000fe2000f8e0207 */
[----:B------:R-:W-:Y:S02]  /*5410*/  @!UP0 UMOV UR5, UR9 ;  /* 0x0000000900058c82 */ /* 0x000fe40008000000 */
[----:B------:R-:W-:Y:S02]  /*5420*/  UIMAD UR13, UR5, UR16, UR13 ;  /* 0x00000010050d72a4 */ /* 0x000fe4000f8e020d */
[----:B------:R-:W-:Y:S11]  /*5430*/  UIMAD UR7, UR6, UR30, UR7 ;  /* 0x0000001e060772a4 */ /* 0x000ff6000f8e0207 */
[----:B------:R-:W-:Y:S01]  /*5440*/  @!UPT UIADD3 URZ, UPT, UPT, URZ, URZ, URZ ;  /* 0x000000fffffff290 */ /* 0x000fe2000fffe0ff */
.L_x_102:
[----:B------:R-:W2:Y:S01]  /*5450*/  @!UP2 LDCU.128 UR20, c[0x0][0xb10] ;  /* 0x00016200ff14a7ac */ /* 0x000ea20008000c00 */
[C---:B---3--:R-:W-:Y:S02]  /*5460*/  ISETP.NE.U32.AND P1, PT, R4.reuse, RZ, PT ;  /* 0x000000ff0400720c */ /* 0x048fe40003f25070 */
[----:B------:R-:W-:Y:S02]  /*5470*/  ISETP.NE.U32.AND P0, PT, R4, RZ, PT ;  /* 0x000000ff0400720c */ /* 0x000fe40003f05070 */
[C---:B------:R-:W-:Y:S02]  /*5480*/  ISETP.NE.AND.EX P1, PT, R5.reuse, RZ, PT, P1 ;  /* 0x000000ff0500720c */ /* 0x040fe40003f25310 */
[----:B------:R-:W-:Y:S01]  /*5490*/  ISETP.NE.AND.EX P0, PT, R5, RZ, PT, P0 ;  /* 0x000000ff0500720c */ /* 0x000fe20003f05300 */
[----:B------:R-:W3:Y:S01]  /*54a0*/  @!UP2 LDCU UR5, c[0x0][0xb0c] ;  /* 0x00016180ff05a7ac */ /* 0x000ee20008000800 */
[----:B------:R-:W-:Y:S01]  /*54b0*/  SHF.L.U32 R6, R15, 0x1f, RZ ;  /* 0x0000001f0f067819 */ /* 0x000fe200000006ff */
[----:B--2---:R-:W-:Y:S07]  /*54c0*/  UIMAD.WIDE.U32 UR8, UR13, UR20, URZ ;  /* 0x000000140d0872a5 */ /* 0x004fee000f8e00ff */
[----:B------:R-:W-:Y:S01]  /*54d0*/  @!UP2 UMOV UR4, UR9 ;  /* 0x000000090004ac82 */ /* 0x000fe20008000000 */
[----:B---3--:R-:W-:Y:S02]  /*54e0*/  @!UP2 UISETP.NE.AND UP0, UPT, UR5, 0x1, UPT ;  /* 0x000000010500a88c */ /* 0x008fe4000bf05270 */
[----:B------:R-:W-:Y:S02]  /*54f0*/  @!UP2 USHF.R.U32.HI UR4, URZ, UR21, UR4 ;  /* 0x00000015ff04a299 */ /* 0x000fe40008011604 */
[----:B------:R-:W-:Y:S02]  /*5500*/  UIMAD.WIDE.U32 UR8, UR7, UR23, URZ ;  /* 0x00000017070872a5 */ /* 0x000fe4000f8e00ff */
[----:B------:R-:W-:Y:S02]  /*5510*/  @!UP2 USEL UR10, UR13, UR4, !UP0 ;  /* 0x000000040d0aa287 */ /* 0x000fe4000c000000 */
[----:B------:R-:W-:Y:S03]  /*5520*/  @!UP2 UISETP.NE.AND UP0, UPT, UR22, 0x1, UPT ;  /* 0x000000011600a88c */ /* 0x000fe6000bf05270 */
[----:B------:R-:W-:Y:S02]  /*5530*/  @!UP2 UMOV UR6, UR9 ;  /* 0x000000090006ac82 */ /* 0x000fe40008000000 */
[----:B------:R-:W2:Y:S02]  /*5540*/  @!UP2 LDCU UR4, c[0x0][0xb20] ;  /* 0x00016400ff04a7ac */ /* 0x000ea40008000800 */
[----:B--2---:R-:W-:Y:S04]  /*5550*/  @!UP2 USHF.R.U32.HI UR6, URZ, UR4, UR6 ;  /* 0x00000004ff06a299 */ /* 0x004fe80008011606 */
[----:B------:R-:W-:Y:S04]  /*5560*/  @!UP2 USEL UR6, UR7, UR6, !UP0 ;  /* 0x000000060706a287 */ /* 0x000fe8000c000000 */
[----:B------:R-:W-:Y:S02]  /*5570*/  @!UP2 UIADD3 UR4, UPT, UPT, -UR10, UR6, URZ ;  /* 0x000000060a04a290 */ /* 0x000fe4000fffe1ff */
[----:B------:R-:W-:Y:S02]  /*5580*/  @!UP2 UIADD3 UR6, UPT, UPT, UR10, -UR6, URZ ;  /* 0x800000060a06a290 */ /* 0x000fe4000fffe0ff */
[----:B------:R-:W-:Y:S02]  /*5590*/  @!UP2 UIMAD UR13, UR4, UR5, UR13 ;  /* 0x00000005040da2a4 */ /* 0x000fe4000f8e020d */
[----:B------:R-:W-:Y:S01]  /*55a0*/  @!UP2 UIMAD UR7, UR6, UR22, UR7 ;  /* 0x000000160607a2a4 */ /* 0x000fe2000f8e0207 */
[----:B------:R-:W-:Y:S11]  /*55b0*/  BRA.U UP3, `(.L_x_103) ;  /* 0x0000000103107547 */ /* 0x000ff6000b800000 */
[----:B------:R-:W-:Y:S04]  /*55c0*/  MOV R7, UR34 ;  /* 0x0000002200077c02 */ /* 0x000fe80008000f00 */
[----:B------:R-:W-:Y:S04]  /*55d0*/  SHF.L.U32 R7, R7, 0x1f, RZ ;  /* 0x0000001f07077819 */ /* 0x000fe800000006ff */
[----:B------:R-:W2:Y:S02]  /*55e0*/  SYNCS.PHASECHK.TRANS64.TRYWAIT P2, [UR17+0x138], R7 ;  /* 0x00013807ff0075a7 */ /* 0x000ea40008041111 */
[----:B--2---:R-:W-:Y:S05]  /*55f0*/  @!P2 BRA `(.L_x_104) ;  /* 0x0000002c00d0a947 */ /* 0x004fea0003800000 */
.L_x_103:
[----:B------:R-:W-:Y:S05]  /*5600*/  @!P1 BRA `(.L_x_105) ;  /* 0x0000000000309947 */ /* 0x000fea0003800000 */
[----:B------:R-:W-:Y:S01]  /*5610*/  ISETP.NE.U32.AND P1, PT, R2, RZ, PT ;  /* 0x000000ff0200720c */ /* 0x000fe20003f25070 */
[----:B------:R-:W2:Y:S01]  /*5620*/  LDCU.64 UR4, c[0x0][0x358] ;  /* 0x00006b00ff0477ac */ /* 0x000ea20008000a00 */
[----:B------:R-:W-:Y:S02]  /*5630*/  IMAD.MOV.U32 R80, RZ, RZ, 0x1 ;  /* 0x00000001ff507424 */ /* 0x000fe400078e00ff */
[----:B------:R-:W-:Y:S11]  /*5640*/  ISETP.NE.AND.EX P1, PT, R3, RZ, PT, P1 ;  /* 0x000000ff0300720c */ /* 0x000ff60003f25310 */
[----:B------:R-:W-:Y:S02]  /*5650*/  @!UPT UIADD3 URZ, UPT, UPT, URZ, URZ, URZ ;  /* 0x000000fffffff290 */ /* 0x000fe4000fffe0ff */
[----:B------:R-:W3:Y:S01]  /*5660*/  @P1 LDC.64 R8, c[0x0][0x888] ;  /* 0x00022200ff081b82 */ /* 0x000ee20000000a00 */
[----:B-1----:R-:W-:Y:S04]  /*5670*/  @P1 IMAD R0, R4, UR36, RZ ;  /* 0x0000002404001c24 */ /* 0x002fe8000f8e02ff */
[----:B---3--:R-:W-:Y:S04]  /*5680*/  @P1 IMAD.WIDE R8, R0, 0x4, R8 ;  /* 0x0000000400081825 */ /* 0x008fe800078e0208 */
[----:B------:R-:W-:Y:S01]  /*5690*/  HFMA2 R0, -RZ, RZ, 0, 5.9604644775390625e-08 ;  /* 0x00000001ff007431 */ /* 0x000fe200000001ff */
[----:B--2--5:R2:W5:Y:S04]  /*56a0*/  @P1 LDG.E R39, desc[UR4][R8.64] ;  /* 0x0000000408271981 */ /* 0x024568000c1e1900 */
[----:B------:R-:W-:Y:S01]  /*56b0*/  @!P1 PRMT R80, R0, 0x7610, R80 ;  /* 0x0000761000509816 */ /* 0x000fe20000000050 */
[----:B--2---:R-:W3:Y:S06]  /*56c0*/  @!P1 LDC R39, c[0x0][0x880] ;  /* 0x00022000ff279b82 */ /* 0x004eec0000000800 */
.L_x_105:
[----:B---3-5:R-:W-:Y:S01]  /*56d0*/  @!P0 FSETP.EQ.AND P1, PT, R39, RZ, PT ;  /* 0x000000ff2700820b */ /* 0x028fe20003f22000 */
[----:B------:R-:W-:Y:S01]  /*56e0*/  @!UPT UIADD3 URZ, UPT, UPT, URZ, URZ, URZ ;  /* 0x000000fffffff290 */ /* 0x000fe2000fffe0ff */
[----:B------:R-:W-:Y:S11]  /*56f0*/  @!P0 BRA `(.L_x_106) ;  /* 0x0000000000188947 */ /* 0x000ff60003800000 */
[----:B------:R-:W-:Y:S02]  /*5700*/  LOP3.LUT P0, RZ, R80, 0xff, RZ, 0xc0, !PT ;  /* 0x000000ff50ff7812 */ /* 0x000fe4000780c0ff */
[----:B------:R-:W-:Y:S04]  /*5710*/  ISETP.NE.U32.AND P1, PT, R2, RZ, PT ;  /* 0x000000ff0200720c */ /* 0x000fe80003f25070 */
[----:B------:R-:W-:Y:S04]  /*5720*/  ISETP.NE.AND.EX P1, PT, R3, RZ, PT, P1 ;  /* 0x000000ff0300720c */ /* 0x000fe80003f25310 */
[----:B------:R-:W-:Y:S03]  /*5730*/  PLOP3.LUT P1, PT, P1, PT, PT, 0x8, 0x80 ;  /* 0x000000000080781c */ /* 0x000fe60000f2e170 */
[----:B------:R-:W-:Y:S11]  /*5740*/  @P0 FSETP.EQ.AND P1, PT, R39, RZ, PT ;  /* 0x000000ff2700020b */ /* 0x000ff60003f22000 */
[----:B------:R-:W-:Y:S02]  /*5750*/  @!UPT UIADD3 URZ, UPT, UPT, URZ, URZ, URZ ;  /* 0x000000fffffff290 */ /* 0x000fe4000fffe0ff */
.L_x_106:
[----:B------:R-:W2:Y:S01]  /*5760*/  SYNCS.PHASECHK.TRANS64.TRYWAIT P0, [UR17+0x128], R6 ;  /* 0x00012806ff0075a7 */ /* 0x000ea20008001111 */
[----:B------:R-:W-:Y:S02]  /*5770*/  ELECT P2, URZ, PT ;  /* 0x0000000000ff782f */ /* 0x000fe40003840000 */
[----:B------:R-:W-:Y:S01]  /*5780*/  IADD3 R14, PT, PT, R14, 0x1, RZ ;  /* 0x000000010e0e7810 */ /* 0x000fe20007ffe0ff */
[----:B--2---:R-:W-:Y:S10]  /*5790*/  @!P0 BRA `(.L_x_107) ;  /* 0x0000002c00808947 */ /* 0x004ff40003800000 */
.L_x_189:
[----:B------:R-:W-:Y:S01]  /*57a0*/  PLOP3.LUT P1, PT, P1, P2, PT, 0xf2, 0x2f ;  /* 0x00000000002f781c */ /* 0x000fe20000f25e72 */
[----:B------:R-:W-:Y:S01]  /*57b0*/  UMOV UR18, 0x0 ;  /* 0x0000000000127882 */ /* 0x000fe20000000000 */
[----:B------:R-:W-:Y:S01]  /*57c0*/  UMOV UR19, 0x10000000 ;  /* 0x1000000000137882 */ /* 0x000fe20000000000 */
[----:B------:R-:W-:Y:S01]  /*57d0*/  UMOV UR12, UR36 ;  /* 0x00000024000c7c82 */ /* 0x000fe20008000000 */
[----:B------:R-:W-:Y:S01]  /*57e0*/  LOP3.LUT R15, R15, 0x1, RZ, 0x3c, !PT ;  /* 0x000000010f0f7812 */ /* 0x000fe200078e3cff */
[----:B------:R-:W-:Y:S01]  /*57f0*/  UPLOP3.LUT UP3, UPT, UPT, UPT, UPT, 0x80, 0x8 ;  /* 0x000000000008789c */ /* 0x000fe20003f6f070 */
[----:B------:R-:W-:Y:S07]  /*5800*/  UMOV UR36, UR24 ;  /* 0x0000001800247c82 */ /* 0x000fee0008000000 */
[----:B-1----:R-:W-:Y:S01]  /*5810*/  @!P1 IADD3 R6, P0, PT, R16, 0x580, RZ ;  /* 0x0000058010069810 */ /* 0x002fe20007f1e0ff */
[----:B------:R-:W-:Y:S03]  /*5820*/  VOTEU.ALL UP0, P1 ;  /* 0x0000000000ff7886 */ /* 0x000fe60000800000 */
[----:B------:R-:W-:Y:S01]  /*5830*/  @!P1 R2UR UR5, R6 ;  /* 0x00000000060592ca */ /* 0x000fe200000e0000 */
[----:B------:R-:W-:Y:S01]  /*5840*/  @!P1 IMAD.X R0, RZ, RZ, R17, P0 ;  /* 0x000000ffff009224 */ /* 0x000fe200000e0611 */
[----:B------:R-:W-:Y:S01]  /*5850*/  @!UP0 USHF.L.U32 UR10, UR45, 0x6, URZ ;  /* 0x000000062d0a8899 */ /* 0x000fe200080006ff */
[----:B------:R-:W-:Y:S01]  /*5860*/  ISETP.NE.AND P0, PT, R14, 0x2, PT ;  /* 0x000000020e00780c */ /* 0x000fe20003f05270 */
[----:B------:R-:W-:Y:S02]  /*5870*/  @!UP0 USHF.L.U32 UR11, UR46, 0x6, URZ ;  /* 0x000000062e0b8899 */ /* 0x000fe400080006ff */
[----:B------:R-:W-:Y:S01]  /*5880*/  @!P1 R2UR UR4, R0 ;  /* 0x00000000000492ca */ /* 0x000fe200000e0000 */
[----:B------:R-:W-:Y:S01]  /*5890*/  @!UP0 UIADD3 UR8, UPT, UPT, UR17, 0x200, URZ ;  /* 0x0000020011088890 */ /* 0x000fe2000fffe0ff */
[----:B------:R-:W-:Y:S01]  /*58a0*/  SEL R0, RZ, 0x1, P0 ;  /* 0x00000001ff007807 */ /* 0x000fe20000000000 */
[----:B------:R-:W-:Y:S01]  /*58b0*/  @!UP0 UIADD3 UR9, UPT, UPT, UR17, 0x120, URZ ;  /* 0x0000012011098890 */ /* 0x000fe2000fffe0ff */
[----:B------:R-:W-:Y:S01]  /*58c0*/  SEL R14, R14, RZ, P0 ;  /* 0x000000ff0e0e7207 */ /* 0x000fe20000000000 */
[----:B------:R-:W-:Y:S01]  /*58d0*/  VOTEU.ALL UP0, P1 ;  /* 0x0000000000ff7886 */ /* 0x000fe20000800000 */
[----:B------:R-:W-:Y:S01]  /*58e0*/  LOP3.LUT R13, R13, R0, RZ, 0x3c, !PT ;  /* 0x000000000d0d7212 */ /* 0x000fe200078e3cff */
[----:B------:R-:W-:Y:S01]  /*58f0*/  IMAD.U32 R6, RZ, RZ, UR5 ;  /* 0x00000005ff067e24 */ /* 0x000fe2000f8e00ff */
[----:B------:R-:W-:Y:S02]  /*5900*/  UIADD3 UR45, UPT, UPT, UR7, UR55, URZ ;  /* 0x00000037072d7290 */ /* 0x000fe4000fffe0ff */
[----:B------:R-:W-:Y:S03]  /*5910*/  UIADD3 UR46, UPT, UPT, UR13, UR58, URZ ;  /* 0x0000003a0d2e7290 */ /* 0x000fe6000fffe0ff */
[----:B------:R-:W-:Y:S01]  /*5920*/  IMAD.U32 R7, RZ, RZ, UR4 ;  /* 0x00000004ff077e24 */ /* 0x000fe2000f8e00ff */
[----:B------:R-:W-:Y:S04]  /*5930*/  @!P1 R2UR UR4, R6 ;  /* 0x00000000060492ca */ /* 0x000fe800000e0000 */
[----:B------:R-:W-:Y:S11]  /*5940*/  @!P1 R2UR UR5, R7 ;  /* 0x00000000070592ca */ /* 0x000ff600000e0000 */
[----:B------:R-:W-:Y:S02]  /*5950*/  @!UPT UIADD3 URZ, UPT, UPT, URZ, URZ, URZ ;  /* 0x000000fffffff290 */ /* 0x000fe4000fffe0ff */
[----:B------:R2:W-:Y:S01]  /*5960*/  @!UP0 UTMALDG.3D [UR8], [UR4], desc[UR18] ;  /* 0x00001208040085b4 */ /* 0x0005e20008011000 */
[----:B------:R2:W-:Y:S01]  /*5970*/  @!P1 SYNCS.ARRIVE.TRANS64.RED.A0TR RZ, [UR17+0x120], R12 ;  /* 0x0001200cffff99a7 */ /* 0x0005e20008300411 */
[----:B------:R-:W-:Y:S01]  /*5980*/  SYNCS.ARRIVE.TRANS64.RED.A1T0 RZ, [UR27], RZ ;  /* 0x000000ffffff79a7 */ /* 0x000fe2000810041b */
[----:B------:R-:W-:Y:S05]  /*5990*/  BRA.U UP1, `(.L_x_108) ;  /* 0xfffffff5018c7547 */ /* 0x000fea000b83ffff */
[----:B------:R-:W-:Y:S07]  /*59a0*/  MOV R0, UR17 ;  /* 0x0000001100007c02 */ /* 0x000fee0008000f00 */
.L_x_109:
[----:B-1----:R-:W-:-:S04]  /*59b0*/  SHF.L.U32 R2, R15, 0x1f, RZ ;  /* 0x0000001f0f027819 */ /* 0x002fc800000006ff */
[----:B------:R1:W3:Y:S03]  /*59c0*/  SYNCS.PHASECHK.TRANS64.TRYWAIT P0, [R0+URZ+0x128], R2 ;  /* 0x00012802000075a7 */ /* 0x0002e600080011ff */
[----:B---3--:R-:W-:Y:S05]  /*59d0*/  @!P0 NANOSLEEP.SYNCS 0x989680 ;  /* 0x009896800000895d */ /* 0x008fea0003900000 */
[----:B------:R-:W3:Y:S02]  /*59e0*/  @!P0 SYNCS.PHASECHK.TRANS64 P0, [R0+URZ+0x128], R2 ;  /* 0x00012802000085a7 */ /* 0x000ee400080010ff */
[----:B--23--:R-:W-:Y:S05]  /*59f0*/  @P0 EXIT ;  /* 0x000000000000094d */ /* 0x00cfea0003800000 */
[----:B------:R-:W-:Y:S05]  /*5a00*/  BRA `(.L_x_109) ;  /* 0xfffffffc00e87947 */ /* 0x000fea000383ffff */
.L_x_100:
[----:B------:R-:W-:-:S06]  /*5a10*/  UISETP.GE.AND UP0, UPT, UR13, 0x4, UPT ;  /* 0x000000040d00788c */ /* 0x000fcc000bf06270 */
[----:B------:R-:W-:-:S13]  /*5a20*/  PLOP3.LUT P0, PT, PT, PT, UP0, 0x80, 0x8 ;  /* 0x000000000008781c */ /* 0x000fda0003f0f008 */
[----:B------:R-:W-:Y:S05]  /*5a30*/  @!P0 EXIT ;  /* 0x000000000000894d */ /* 0x000fea0003800000 */
[----:B------:R-:W1:Y:S08]  /*5a40*/  S2UR UR4, SR_CgaCtaId ;  /* 0x00000000000479c3 */ /* 0x000e700000008800 */
[----:B------:R-:W-:Y:S01]  /*5a50*/  BAR.SYNC.DEFER_BLOCKING 0x6, 0xa0 ;  /* 0x0182800000007b1d */ /* 0x000fe20000010000 */
[----:B------:R-:W-:Y:S01]  /*5a60*/  IMAD.SHL.U32 R6, R69, 0x40, RZ ;  /* 0x0000004045067824 */ /* 0x000fe200078e00ff */
[----:B------:R-:W-:Y:S01]  /*5a70*/  SHF.R.U32.HI R7, RZ, 0x1, R69 ;  /* 0x00000001ff077819 */ /* 0x000fe20000011645 */
[----:B------:R-:W-:Y:S01]  /*5a80*/  IMAD.SHL.U32 R3, R81, 0x800, RZ ;  /* 0x0000080051037824 */ /* 0x000fe200078e00ff */
[----:B------:R-:W-:Y:S01]  /*5a90*/  CS2R R84, SRZ ;  /* 0x0000000000547805 */ /* 0x000fe2000001ff00 */
[C---:B------:R-:W-:Y:S01]  /*5aa0*/  IMAD.U32 R37, R69.reuse, 0x10000, RZ ;  /* 0x0001000045257824 */ /* 0x040fe200078e00ff */
[----:B------:R-:W-:Y:S01]  /*5ab0*/  UMOV UR44, 0x400 ;  /* 0x00000400002c7882 */ /* 0x000fe20000000000 */
[C---:B------:R-:W-:Y:S01]  /*5ac0*/  LOP3.LUT R2, R6.reuse, 0x180, RZ, 0xc0, !PT ;  /* 0x0000018006027812 */ /* 0x040fe200078ec0ff */
[----:B------:R-:W2:Y:S01]  /*5ad0*/  LDC.64 R74, c[0x0][0x888] ;  /* 0x00022200ff4a7b82 */ /* 0x000ea20000000a00 */
[----:B------:R-:W-:Y:S01]  /*5ae0*/  LOP3.LUT R6, R6, 0x640, RZ, 0xc0, !PT ;  /* 0x0000064006067812 */ /* 0x000fe200078ec0ff */
[----:B------:R-:W-:Y:S01]  /*5af0*/  IMAD.MOV.U32 R36, RZ, RZ, RZ ;  /* 0x000000ffff247224 */ /* 0x000fe200078e00ff */
[----:B------:R-:W-:Y:S01]  /*5b00*/  LOP3.LUT R7, R2, 0x20, R7, 0xf8, !PT ;  /* 0x0000002002077812 */ /* 0x000fe200078ef807 */
[----:B------:R-:W-:Y:S01]  /*5b10*/  IMAD.SHL.U32 R2, R69, 0x8, RZ ;  /* 0x0000000845027824 */ /* 0x000fe200078e00ff */
[----:B------:R-:W-:Y:S01]  /*5b20*/  LOP3.LUT R3, R6, 0x800, R3, 0xf8, !PT ;  /* 0x0000080006037812 */ /* 0x000fe200078ef803 */
[----:B------:R-:W-:Y:S01]  /*5b30*/  IMAD.MOV.U32 R86, RZ, RZ, RZ ;  /* 0x000000ffff567224 */ /* 0x000fe200078e00ff */
[----:B------:R-:W3:Y:S01]  /*5b40*/  LDCU UR53, c[0x0][0x370] ;  /* 0x00006e00ff3577ac */ /* 0x000ee20008000800 */
[----:B------:R-:W4:Y:S01]  /*5b50*/  LDC.64 R76, c[0x0][0x890] ;  /* 0x00022400ff4c7b82 */ /* 0x000f220000000a00 */
[----:B------:R-:W-:Y:S01]  /*5b60*/  LOP3.LUT R2, R7, 0x30, R2, 0x78, !PT ;  /* 0x0000003007027812 */ /* 0x000fe200078e7802 */
[----:B------:R-:W-:Y:S01]  /*5b70*/  IMAD.MOV.U32 R83, RZ, RZ, RZ ;  /* 0x000000ffff537224 */ /* 0x000fe200078e00ff */
[----:B------:R-:W2:Y:S02]  /*5b80*/  LDCU.64 UR62, c[0x0][0x348] ;  /* 0x00006900ff3e77ac */ /* 0x000ea40008000a00 */
[----:B------:R-:W-:Y:S01]  /*5b90*/  LOP3.LUT R79, R3, R2, RZ, 0xfc, !PT ;  /* 0x00000002034f7212 */ /* 0x000fe200078efcff */
[----:B------:R-:W-:Y:S01]  /*5ba0*/  IMAD.SHL.U32 R3, R81, 0x200000, RZ ;  /* 0x0020000051037824 */ /* 0x000fe200078e00ff */
[----:B-1----:R-:W-:Y:S01]  /*5bb0*/  ULEA UR44, UR4, UR44, 0x18 ;  /* 0x0000002c042c7291 */ /* 0x002fe2000f8ec0ff */
[----:B------:R-:W1:Y:S01]  /*5bc0*/  LDC.64 R72, c[0x0][0x8b0] ;  /* 0x00022c00ff487b82 */ /* 0x000e620000000a00 */
[----:B------:R-:W-:Y:S01]  /*5bd0*/  IMAD.SHL.U32 R2, R69, 0x10, RZ ;  /* 0x0000001045027824 */ /* 0x000fe200078e00ff */
[----:B------:R-:W1:Y:S01]  /*5be0*/  LDCU UR41, c[0x0][0xb0c] ;  /* 0x00016180ff2977ac */ /* 0x000e620008000800 */
[----:B------:R-:W-:-:S02]  /*5bf0*/  LOP3.LUT R3, R3, 0x200000, RZ, 0xc0, !PT ;  /* 0x0020000003037812 */ /* 0x000fc400078ec0ff */
[----:B------:R-:W-:Y:S01]  /*5c00*/  VIADD R78, R79, UR44 ;  /* 0x0000002c4f4e7c36 */ /* 0x000fe20008000000 */
[----:B------:R-:W-:Y:S01]  /*5c10*/  UIADD3 UR4, UPT, UPT, UR44, 0x1200, URZ ;  /* 0x000012002c047890 */ /* 0x000fe2000fffe0ff */
[----:B------:R-:W-:Y:S01]  /*5c20*/  LOP3.LUT R37, R3, 0x400000, R37, 0xf8, !PT ;  /* 0x0040000003257812 */ /* 0x000fe200078ef825 */
[----:B------:R-:W3:Y:S01]  /*5c30*/  LDS R0, [UR44+0x1f0] ;  /* 0x0001f02cff007984 */ /* 0x000ee20008000800 */
[----:B------:R-:W1:Y:S01]  /*5c40*/  LDC.64 R70, c[0x0][0x8a8] ;  /* 0x00022a00ff467b82 */ /* 0x000e620000000a00 */
[----:B------:R-:W-:Y:S01]  /*5c50*/  LOP3.LUT R2, R2, 0x20, RZ, 0xc0, !PT ;  /* 0x0000002002027812 */ /* 0x000fe200078ec0ff */
[----:B------:R-:W1:Y:S01]  /*5c60*/  LDCU UR61, c[0x0][0xb20] ;  /* 0x00016400ff3d77ac */ /* 0x000e620008000800 */
[----:B------:R-:W-:Y:S02]  /*5c70*/  IMAD.U32 R87, RZ, RZ, UR4 ;  /* 0x00000004ff577e24 */ /* 0x000fe4000f8e00ff */
[----:B------:R-:W-:Y:S01]  /*5c80*/  IADD3 R78, PT, PT, -R2, 0x200, R78 ;  /* 0x00000200024e7810 */ /* 0x000fe20007ffe14e */
[----:B------:R-:W1:Y:S01]  /*5c90*/  LDCU UR39, c[0x0][0xb30] ;  /* 0x00016600ff2777ac */ /* 0x000e620008000800 */
[----:B------:R-:W1:Y:S01]  /*5ca0*/  LDCU.64 UR56, c[0x0][0x888] ;  /* 0x00011100ff3877ac */ /* 0x000e620008000a00 */
[----:B------:R-:W1:Y:S01]  /*5cb0*/  LDCU.64 UR42, c[0x0][0xb28] ;  /* 0x00016500ff2a77ac */ /* 0x000e620008000a00 */
[----:B------:R-:W1:Y:S01]  /*5cc0*/  LDCU.128 UR48, c[0x0][0xb10] ;  /* 0x00016200ff3077ac */ /* 0x000e620008000c00 */
[----:B------:R-:W1:Y:S01]  /*5cd0*/  LDCU UR52, c[0x0][0x374] ;  /* 0x00006e80ff3477ac */ /* 0x000e620008000800 */
[----:B------:R-:W-:Y:S01]  /*5ce0*/  UIADD3 UR59, UPT, UPT, UR44, 0x200, URZ ;  /* 0x000002002c3b7890 */ /* 0x000fe2000fffe0ff */
[----:B--234-:R-:W-:-:S11]  /*5cf0*/  IMAD.IADD R37, R0, 0x1, R37 ;  /* 0x0000000100257824 */ /* 0x01cfd600078e0225 */
.L_x_127:
[----:B------:R-:W-:Y:S02]  /*5d00*/  LEA R3, R83, UR44, 0x3 ;  /* 0x0000002c53037c11 */ /* 0x000fe4000f8e18ff */
[----:B------:R-:W-:Y:S02]  /*5d10*/  SHF.L.U32 R0, R85, 0x1f, RZ ;  /* 0x0000001f55007819 */ /* 0x000fe400000006ff */
[----:B-1----:R-:W-:Y:S02]  /*5d20*/  LEA R4, R83, UR44, 0x4 ;  /* 0x0000002c53047c11 */ /* 0x002fe4000f8e20ff */
[----:B------:R-:W2:Y:S02]  /*5d30*/  SYNCS.PHASECHK.TRANS64.TRYWAIT P0, [R3+URZ+0x140], R0 ;  /* 0x00014000030075a7 */ /* 0x000ea400080011ff */
[----:B--2---:R-:W-:Y:S05]  /*5d40*/  @!P0 BRA `(.L_x_110) ;  /* 0x00000028002c8947 */ /* 0x004fea0003800000 */
.L_x_190:
[----:B------:R-:W3:Y:S01]  /*5d50*/  LDS.128 R4, [R4+0x1d0] ;  /* 0x0001d00004047984 */ /* 0x000ee20000000c00 */
[----:B------:R-:W-:Y:S01]  /*5d60*/  UISETP.GE.AND UP0, UPT, UR40, 0x1, UPT ;  /* 0x000000012800788c */ /* 0x000fe2000bf06270 */
[----:B------:R-:W-:Y:S01]  /*5d70*/  @!PT LDS RZ, [RZ] ;  /* 0x00000000fffff984 */ /* 0x000fe20000000800 */
[----:B------:R-:W-:Y:S01]  /*5d80*/  @!PT LDS RZ, [RZ] ;  /* 0x00000000fffff984 */ /* 0x000fe20000000800 */
[----:B------:R-:W-:Y:S01]  /*5d90*/  @!PT LDS RZ, [RZ] ;  /* 0x00000000fffff984 */ /* 0x000fe20000000800 */
[----:B------:R-:W-:Y:S01]  /*5da0*/  @!PT LDS RZ, [RZ] ;  /* 0x00000000fffff984 */ /* 0x000fe20000000800 */
[----:B------:R4:W-:Y:S06]  /*5db0*/  MEMBAR.ALL.CTA ;  /* 0x0000000000007992 */ /* 0x0009ec0000008000 */
[----:B----4-:R-:W4:Y:S01]  /*5dc0*/  FENCE.VIEW.ASYNC.S ;  /* 0x00000000000073c6 */ /* 0x010f220000000000 */
[----:B---3--:R-:W-:Y:S11]  /*5dd0*/  LOP3.LUT P0, RZ, R6, 0x1, RZ, 0xc0, !PT ;  /* 0x0000000106ff7812 */ /* 0x008ff6000780c0ff */
[----:B------:R-:W-:Y:S02]  /*5de0*/  @!UPT UIADD3 URZ, UPT, UPT, URZ, URZ, URZ ;  /* 0x000000fffffff290 */ /* 0x000fe4000fffe0ff */
[----:B----4-:R-:W-:Y:S01]  /*5df0*/  VOTEU.ANY UP1, P0 ;  /* 0x0000000000ff7886 */ /* 0x010fe20000020100 */
[----:B------:R-:W-:Y:S01]  /*5e00*/  PLOP3.LUT P0, PT, PT, PT, UP1, 0x80, 0x8 ;  /* 0x000000000008781c */ /* 0x000fe20003f0f018 */
[----:B------:R-:W-:Y:S11]  /*5e10*/  UP2UR UR47, UPR, URZ, 0x2 ;  /* 0x00000002ff2f7883 */ /* 0x000ff60008000000 */
[----:B------:R-:W-:Y:S01]  /*5e20*/  @!UPT UIADD3 URZ, UPT, UPT, URZ, URZ, URZ ;  /* 0x000000fffffff290 */ /* 0x000fe2000fffe0ff */
        /* <DEDUP_REMOVED lines=13> */
[----:B-1----:R-:W-:Y:S02]  /*5f00*/  UIMAD.WIDE.U32 UR4, UR52, UR51, URZ ;  /* 0x00000033340472a5 */ /* 0x002fe4000f8e00ff */
[----:B------:R-:W-:Y:S02]  /*5f10*/  UIMAD.WIDE.U32 UR6, UR53, UR48, URZ ;  /* 0x00000030350672a5 */ /* 0x000fe4000f8e00ff */
[----:B------:R-:W-:Y:S02]  /*5f20*/  UISETP.NE.AND UP0, UPT, UR50, 0x1, UPT ;  /* 0x000000013200788c */ /* 0x000fe4000bf05270 */
[----:B------:R-:W-:Y:S02]  /*5f30*/  UIMAD.WIDE.U32 UR8, UR37, UR51, URZ ;  /* 0x00000033250872a5 */ /* 0x000fe4000f8e00ff */
[----:B------:R-:W-:Y:S02]  /*5f40*/  UIMAD.WIDE.U32 UR10, UR38, UR48, URZ ;  /* 0x00000030260a72a5 */ /* 0x000fe4000f8e00ff */
[----:B------:R-:W-:Y:S02]  /*5f50*/  UISETP.NE.AND UP1, UPT, UR41, 0x1, UPT ;  /* 0x000000012900788c */ /* 0x000fe4000bf25270 */
[----:B------:R-:W-:Y:S01]  /*5f60*/  UISETP.NE.AND UP2, UPT, UR40, 0x1, UPT ;  /* 0x000000012800788c */ /* 0x000fe2000bf45270 */
[----:B------:R-:W-:Y:S02]  /*5f70*/  UMOV UR4, UR5 ;  /* 0x0000000500047c82 */ /* 0x000fe40008000000 */
[----:B------:R-:W-:Y:S03]  /*5f80*/  USHF.R.U32.HI UR5, URZ, UR61, UR4 ;  /* 0x0000003dff057299 */ /* 0x000fe60008011604 */
[----:B------:R-:W-:Y:S02]  /*5f90*/  UMOV UR4, UR7 ;  /* 0x0000000700047c82 */ /* 0x000fe40008000000 */
[----:B------:R-:W-:Y:S02]  /*5fa0*/  USHF.R.U32.HI UR7, URZ, UR49, UR4 ;  /* 0x00000031ff077299 */ /* 0x000fe40008011604 */
[----:B------:R-:W-:Y:S02]  /*5fb0*/  USEL UR4, UR52, UR5, !UP0 ;  /* 0x0000000534047287 */ /* 0x000fe4000c000000 */
[----:B------:R-:W-:Y:S01]  /*5fc0*/  USEL UR7, UR53, UR7, !UP1 ;  /* 0x0000000735077287 */ /* 0x000fe2000c800000 */
[----:B------:R-:W-:Y:S01]  /*5fd0*/  UMOV UR5, UR9 ;  /* 0x0000000900057c82 */ /* 0x000fe20008000000 */
[----:B------:R-:W-:Y:S02]  /*5fe0*/  UIMAD.WIDE.U32 UR8, UR4, UR42, URZ ;  /* 0x0000002a040872a5 */ /* 0x000fe4000f8e00ff */
[----:B------:R-:W-:Y:S03]  /*5ff0*/  USHF.R.U32.HI UR6, URZ, UR61, UR5 ;  /* 0x0000003dff067299 */ /* 0x000fe60008011605 */
[----:B------:R-:W-:Y:S01]  /*6000*/  UMOV UR5, UR11 ;  /* 0x0000000b00057c82 */ /* 0x000fe20008000000 */
[----:B------:R-:W-:Y:S02]  /*6010*/  UIMAD.WIDE.U32 UR10, UR7, UR42, URZ ;  /* 0x0000002a070a72a5 */ /* 0x000fe4000f8e00ff */
[----:B------:R-:W-:Y:S02]  /*6020*/  USHF.R.U32.HI UR12, URZ, UR49, UR5 ;  /* 0x00000031ff0c7299 */ /* 0x000fe40008011605 */
[----:B------:R-:W-:Y:S01]  /*6030*/  USEL UR6, UR37, UR6, !UP0 ;  /* 0x0000000625067287 */ /* 0x000fe2000c000000 */
[----:B------:R-:W-:Y:S02]  /*6040*/  UMOV UR5, UR9 ;  /* 0x0000000900057c82 */ /* 0x000fe40008000000 */
[----:B------:R-:W-:Y:S01]  /*6050*/  UMOV UR10, UR11 ;  /* 0x0000000b000a7c82 */ /* 0x000fe20008000000 */
[----:B------:R-:W-:Y:S02]  /*6060*/  @UP2 USHF.R.U32.HI UR4, URZ, UR43, UR5 ;  /* 0x0000002bff042299 */ /* 0x000fe40008011605 */
[----:B------:R-:W-:Y:S02]  /*6070*/  @UP2 USHF.R.U32.HI UR7, URZ, UR43, UR10 ;  /* 0x0000002bff072299 */ /* 0x000fe4000801160a */
[----:B------:R-:W-:Y:S02]  /*6080*/  UIMAD UR4, UR40, UR4, URZ ;  /* 0x00000004280472a4 */ /* 0x000fe4000f8e02ff */
[----:B------:R-:W-:Y:S02]  /*6090*/  UIMAD.WIDE.U32 UR10, UR6, UR42, URZ ;  /* 0x0000002a060a72a5 */ /* 0x000fe4000f8e00ff */
[----:B------:R-:W-:Y:S02]  /*60a0*/  USEL UR5, UR38, UR12, !UP1 ;  /* 0x0000000c26057287 */ /* 0x000fe4000c800000 */
[----:B------:R-:W-:Y:S02]  /*60b0*/  UIMAD UR8, UR40, UR7, URZ ;  /* 0x00000007280872a4 */ /* 0x000fe4000f8e02ff */
[----:B------:R-:W-:Y:S03]  /*60c0*/  UISETP.GE.AND UP0, UPT, UR6, UR4, UPT ;  /* 0x000000040600728c */ /* 0x000fe6000bf06270 */
[----:B------:R-:W-:Y:S01]  /*60d0*/  UMOV UR4, UR11 ;  /* 0x0000000b00047c82 */ /* 0x000fe20008000000 */
[----:B------:R-:W-:Y:S02]  /*60e0*/  UISETP.GE.OR UP0, UPT, UR5, UR8, UP0 ;  /* 0x000000080500728c */ /* 0x000fe40008706670 */
[----:B------:R-:W-:Y:S02]  /*60f0*/  USHF.R.U32.HI UR4, URZ, UR43, UR4 ;  /* 0x0000002bff047299 */ /* 0x000fe40008011604 */
[----:B------:R-:W-:Y:S02]  /*6100*/  UIMAD.WIDE.U32 UR8, UR5, UR42, URZ ;  /* 0x0000002a050872a5 */ /* 0x000fe4000f8e00ff */
[----:B------:R-:W-:Y:S02]  /*6110*/  USEL UR11, UR6, UR4, !UP2 ;  /* 0x00000004060b7287 */ /* 0x000fe4000d000000 */
[----:B------:R-:W-:Y:S02]  /*6120*/  UIADD3 UR8, UPT, UPT, -UR5, URZ, URZ ;  /* 0x000000ff05087290 */ /* 0x000fe4000fffe1ff */
[----:B------:R-:W-:Y:S01]  /*6130*/  UIADD3 UR10, UPT, UPT, -UR11, URZ, URZ ;  /* 0x000000ff0b0a7290 */ /* 0x000fe2000fffe1ff */
[----:B------:R-:W-:Y:S01]  /*6140*/  @!UP0 UMOV UR4, UR9 ;  /* 0x0000000900048c82 */ /* 0x000fe20008000000 */
[----:B------:R-:W-:Y:S02]  /*6150*/  UIADD3 UR9, UPT, UPT, -UR6, URZ, URZ ;  /* 0x000000ff06097290 */ /* 0x000fe4000fffe1ff */
[----:B------:R-:W-:Y:S02]  /*6160*/  @!UP0 USHF.R.U32.HI UR4, URZ, UR43, UR4 ;  /* 0x0000002bff048299 */ /* 0x000fe40008011604 */
[----:B------:R-:W-:Y:S02]  /*6170*/  UIMAD UR10, UR40, UR10, UR6 ;  /* 0x0000000a280a72a4 */ /* 0x000fe4000f8e0206 */
[----:B------:R-:W-:Y:S04]  /*6180*/  @!UP0 USEL UR4, UR5, UR4, !UP2 ;  /* 0x0000000405048287 */ /* 0x000fe8000d000000 */
[----:B------:R-:W-:Y:S02]  /*6190*/  @!UP0 UIMAD UR10, UR7, UR10, UR4 ;  /* 0x0000000a070a82a4 */ /* 0x000fe4000f8e0204 */
[----:B------:R-:W-:Y:S02]  /*61a0*/  @!UP0 UIADD3 UR11, UPT, UPT, UR11, -UR4, URZ ;  /* 0x800000040b0b8290 */ /* 0x000fe4000fffe0ff */
[----:B------:R-:W-:Y:S02]  /*61b0*/  UIMAD UR7, UR41, UR8, UR38 ;  /* 0x00000008290772a4 */ /* 0x000fe4000f8e0226 */
[----:B------:R-:W-:Y:S02]  /*61c0*/  @!UP0 UIMAD UR6, UR11, UR40, UR5 ;  /* 0x000000280b0682a4 */ /* 0x000fe4000f8e0205 */
[----:B------:R-:W-:Y:S01]  /*61d0*/  UIMAD UR4, UR50, UR9, UR37 ;  /* 0x00000009320472a4 */ /* 0x000fe2000f8e0225 */
[----:B------:R-:W-:Y:S02]  /*61e0*/  @!UP0 UMOV UR5, UR10 ;  /* 0x0000000a00058c82 */ /* 0x000fe40008000000 */
[----:B------:R-:W-:Y:S02]  /*61f0*/  UIMAD UR38, UR5, UR41, UR7 ;  /* 0x00000029052672a4 */ /* 0x000fe4000f8e0207 */
[----:B------:R-:W-:Y:S11]  /*6200*/  UIMAD UR37, UR6, UR50, UR4 ;  /* 0x00000032062572a4 */ /* 0x000ff6000f8e0204 */
[----:B------:R-:W-:Y:S01]  /*6210*/  @!UPT UIADD3 URZ, UPT, UPT, URZ, URZ, URZ ;  /* 0x000000fffffff290 */ /* 0x000fe2000fffe0ff */
.L_x_111:
[----:B-1----:R-:W-:Y:S01]  /*6220*/  UISETP.NE.AND UP0, UPT, UR39, 0x1, UPT ;  /* 0x000000012700788c */ /* 0x002fe2000bf05270 */
[----:B------:R-:W-:Y:S10]  /*6230*/  IADD3 R83, PT, PT, R83, 0x1, RZ ;  /* 0x0000000153537810 */ /* 0x000ff40007ffe0ff */
[----:B------:R-:W1:Y:S01]  /*6240*/  @!UP0 LDCU.128 UR12, c[0x0][0xb10] ;  /* 0x00016200ff0c87ac */ /* 0x000e620008000c00 */
[----:B------:R-:W3:Y:S01]  /*6250*/  @!UP0 LDCU UR5, c[0x0][0xb0c] ;  /* 0x00016180ff0587ac */ /* 0x000ee20008000800 */
[----:B------:R-:W4:Y:S01]  /*6260*/  @!UP0 LDCU UR10, c[0x0][0xb20] ;  /* 0x00016400ff0a87ac */ /* 0x000f220008000800 */
[----:B-1----:R-:W-:Y:S02]  /*6270*/  UIMAD.WIDE.U32 UR8, UR38, UR12, URZ ;  /* 0x0000000c260872a5 */ /* 0x002fe4000f8e00ff */
[----:B------:R-:W-:Y:S02]  /*6280*/  UIMAD.WIDE.U32 UR6, UR37, UR15, URZ ;  /* 0x0000000f250672a5 */ /* 0x000fe4000f8e00ff */
[----:B------:R-:W-:Y:S03]  /*6290*/  @!UP0 UISETP.NE.AND UP1, UPT, UR14, 0x1, UPT ;  /* 0x000000010e00888c */ /* 0x000fe6000bf25270 */
[----:B------:R-:W-:Y:S01]  /*62a0*/  @!UP0 UMOV UR4, UR9 ;  /* 0x0000000900048c82 */ /* 0x000fe20008000000 */
[----:B---3--:R-:W-:Y:S02]  /*62b0*/  @!UP0 UISETP.NE.AND UP2, UPT, UR5, 0x1, UPT ;  /* 0x000000010500888c */ /* 0x008fe4000bf45270 */
[----:B------:R-:W-:Y:S01]  /*62c0*/  @!UP0 USHF.R.U32.HI UR4, URZ, UR13, UR4 ;  /* 0x0000000dff048299 */ /* 0x000fe20008011604 */
[----:B------:R-:W-:Y:S02]  /*62d0*/  @!UP0 UMOV UR6, UR7 ;  /* 0x0000000700068c82 */ /* 0x000fe40008000000 */
[----:B----4-:R-:W-:Y:S02]  /*62e0*/  @!UP0 USHF.R.U32.HI UR6, URZ, UR10, UR6 ;  /* 0x0000000aff068299 */ /* 0x010fe40008011606 */
[----:B------:R-:W-:Y:S02]  /*62f0*/  @!UP0 USEL UR7, UR38, UR4, !UP2 ;  /* 0x0000000426078287 */ /* 0x000fe4000d000000 */
[----:B------:R-:W-:Y:S04]  /*6300*/  @!UP0 USEL UR6, UR37, UR6, !UP1 ;  /* 0x0000000625068287 */ /* 0x000fe8000c800000 */
[----:B------:R-:W-:Y:S02]  /*6310*/  @!UP0 UIADD3 UR4, UPT, UPT, -UR7, UR6, URZ ;  /* 0x0000000607048290 */ /* 0x000fe4000fffe1ff */
[----:B------:R-:W-:Y:S02]  /*6320*/  @!UP0 UIADD3 UR6, UPT, UPT, UR7, -UR6, URZ ;  /* 0x8000000607068290 */ /* 0x000fe4000fffe0ff */
[----:B------:R-:W-:Y:S02]  /*6330*/  @!UP0 UIMAD UR38, UR4, UR5, UR38 ;  /* 0x00000005042682a4 */ /* 0x000fe4000f8e0226 */
[----:B------:R-:W-:Y:S02]  /*6340*/  @!UP0 UIMAD UR37, UR6, UR14, UR37 ;  /* 0x0000000e062582a4 */ /* 0x000fe4000f8e0225 */
[----:B------:R-:W-:Y:S09]  /*6350*/  ULOP3.LUT UP0, URZ, UR59, 0x1b0, URZ, 0xc0, !UPT ;  /* 0x000001b03bff7892 */ /* 0x000ff2000f80c0ff */
[----:B------:R-:W-:Y:S05]  /*6360*/  BRA.U !UP0, `(.L_x_112) ;  /* 0x0000000108407547 */ /* 0x000fea000b800000 */
[----:B------:R-:W1:Y:S01]  /*6370*/  LDCU.64 UR8, c[0x4][0x80] ;  /* 0x01001000ff0877ac */ /* 0x000e620008000a00 */
[----:B------:R-:W-:Y:S01]  /*6380*/  MOV R3, 0x0 ;  /* 0x0000000000037802 */ /* 0x000fe20000000f00 */
[----:B------:R-:W-:Y:S02]  /*6390*/  HFMA2 R12, -RZ, RZ, 0, 5.9604644775390625e-08 ;  /* 0x00000001ff0c7431 */ /* 0x000fe400000001ff */
[----:B------:R-:W-:Y:S02]  /*63a0*/  IMAD.MOV.U32 R8, RZ, RZ, 0x70 ;  /* 0x00000070ff087424 */ /* 0x000fe400078e00ff */
[----:B------:R-:W-:Y:S01]  /*63b0*/  IMAD.MOV.U32 R13, RZ, RZ, RZ ;  /* 0x000000ffff0d7224 */ /* 0x000fe200078e00ff */
[----:B------:R-:W3:Y:S01]  /*63c0*/  LDCU.64 UR6, c[0x4][0x88] ;  /* 0x01001100ff0677ac */ /* 0x000ee20008000a00 */
[----:B------:R-:W4:Y:S01]  /*63d0*/  LDC.64 R2, c[0x4][R3] ;  /* 0x0100000003027b82 */ /* 0x000f220000000a00 */
[----:B------:R-:W2:Y:S01]  /*63e0*/  LDCU.64 UR4, c[0x4][0x8] ;  /* 0x01000100ff0477ac */ /* 0x000ea20008000a00 */
[----:B-1----:R-:W-:Y:S01]  /*63f0*/  MOV R5, UR9 ;  /* 0x0000000900057c02 */ /* 0x002fe20008000f00 */
[----:B------:R-:W-:Y:S01]  /*6400*/  IMAD.U32 R4, RZ, RZ, UR8 ;  /* 0x00000008ff047e24 */ /* 0x000fe2000f8e00ff */
[----:B---3--:R-:W-:Y:S01]  /*6410*/  MOV R7, UR7 ;  /* 0x0000000700077c02 */ /* 0x008fe20008000f00 */
[----:B------:R-:W-:Y:S01]  /*6420*/  IMAD.U32 R6, RZ, RZ, UR6 ;  /* 0x00000006ff067e24 */ /* 0x000fe2000f8e00ff */
[----:B--2---:R-:W-:Y:S01]  /*6430*/  MOV R11, UR5 ;  /* 0x00000005000b7c02 */ /* 0x004fe20008000f00 */
[----:B------:R-:W-:Y:S02]  /*6440*/  IMAD.U32 R10, RZ, RZ, UR4 ;  /* 0x00000004ff0a7e24 */ /* 0x000fe4000f8e00ff */
[----:B------:R-:W-:Y:S07]  /*6450*/  LEPC R20, `(.L_x_112) ;  /* 0x000000001014794e */ /* 0x000fee0000000000 */
[----:B----45:R-:W-:Y:S05]  /*6460*/  CALL.ABS.NOINC R2 ;  /* 0x0000000002007343 */ /* 0x030fea0003c00000 */
.L_x_112:
[----:B------:R-:W-:Y:S01]  /*6470*/  LOP3.LUT P0, RZ, R87, 0x1b0, RZ, 0xc0, !PT ;  /* 0x000001b057ff7812 */ /* 0x000fe2000780c0ff */
[----:B------:R-:W-:Y:S11]  /*6480*/  BSSY.RECONVERGENT B6, `(.L_x_113) ;  /* 0x0000013000067945 */ /* 0x000ff60003800200 */
[----:B------:R-:W-:Y:S01]  /*6490*/  @!UPT UIADD3 URZ, UPT, UPT, URZ, URZ, URZ ;  /* 0x000000fffffff290 */ /* 0x000fe2000fffe0ff */
[----:B------:R-:W-:Y:S05]  /*64a0*/  @!P0 BRA `(.L_x_114) ;  /* 0x0000000000408947 */ /* 0x000fea0003800000 */
        /* <DEDUP_REMOVED lines=16> */
.L_x_114:
[----:B------:R-:W-:Y:S05]  /*65b0*/  BSYNC.RECONVERGENT B6 ;  /* 0x0000000000067941 */ /* 0x000fea0003800200 */
.L_x_113:
[----:B------:R-:W-:Y:S01]  /*65c0*/  ISETP.NE.U32.AND P3, PT, R76, RZ, PT ;  /* 0x000000ff4c00720c */ /* 0x000fe20003f65070 */
[----:B------:R-:W-:Y:S01]  /*65d0*/  UISETP.NE.AND UP1, UPT, UR60, URZ, UPT ;  /* 0x000000ff3c00728c */ /* 0x000fe2000bf25270 */
[----:B------:R-:W-:Y:S02]  /*65e0*/  ISETP.NE.U32.AND P4, PT, R72, RZ, PT ;  /* 0x000000ff4800720c */ /* 0x000fe40003f85070 */
[----:B------:R-:W-:Y:S02]  /*65f0*/  ISETP.NE.AND.EX P3, PT, R77, RZ, PT, P3 ;  /* 0x000000ff4d00720c */ /* 0x000fe40003f65330 */
[----:B------:R-:W-:Y:S02]  /*6600*/  PLOP3.LUT P1, PT, PT, PT, PT, 0x8, 0x80 ;  /* 0x000000000080781c */ /* 0x000fe40003f2e170 */
[----:B------:R-:W-:Y:S02]  /*6610*/  PLOP3.LUT P0, PT, PT, PT, UP1, 0x80, 0x8 ;  /* 0x000000000008781c */ /* 0x000fe40003f0f018 */
[----:B------:R-:W-:Y:S02]  /*6620*/  ISETP.NE.AND.EX P4, PT, R73, RZ, PT, P4 ;  /* 0x000000ff4900720c */ /* 0x000fe40003f85340 */
[----:B------:R-:W1:Y:S09]  /*6630*/  @UP1 LDCU.64 UR4, c[0x0][0x888] ;  /* 0x00011100ff0417ac */ /* 0x000e720008000a00 */
[----:B------:R-:W-:Y:S01]  /*6640*/  @P0 PLOP3.LUT P1, PT, P3, PT, PT, 0x80, 0x8 ;  /* 0x000000000008081c */ /* 0x000fe20001f2f070 */
[----:B-1----:R-:W-:Y:S04]  /*6650*/  @UP1 UISETP.NE.U32.AND UP0, UPT, UR4, URZ, UPT ;  /* 0x000000ff0400128c */ /* 0x002fe8000bf05070 */
[----:B------:R-:W-:Y:S04]  /*6660*/  @UP1 UISETP.NE.AND.EX UP0, UPT, UR5, URZ, UPT, UP0 ;  /* 0x000000ff0500128c */ /* 0x000fe8000bf05300 */
[----:B------:R-:W-:Y:S01]  /*6670*/  @UP1 USEL UR4, URZ, 0xffffffff, UP0 ;  /* 0xffffffffff041887 */ /* 0x000fe20008000000 */
[----:B------:R-:W-:Y:S11]  /*6680*/  @!P3 BRA `(.L_x_115) ;  /* 0x000000000030b947 */ /* 0x000ff60003800000 */
[----:B------:R-:W-:Y:S01]  /*6690*/  ISETP.NE.U32.AND P2, PT, R74, RZ, PT ;  /* 0x000000ff4a00720c */ /* 0x000fe20003f45070 */
[----:B------:R-:W1:Y:S01]  /*66a0*/  LDCU.64 UR6, c[0x0][0x358] ;  /* 0x00006b00ff0677ac */ /* 0x000e620008000a00 */
[----:B------:R-:W-:Y:S02]  /*66b0*/  IMAD.MOV.U32 R80, RZ, RZ, 0x1 ;  /* 0x00000001ff507424 */ /* 0x000fe400078e00ff */
[----:B------:R-:W-:Y:S11]  /*66c0*/  ISETP.NE.AND.EX P2, PT, R75, RZ, PT, P2 ;  /* 0x000000ff4b00720c */ /* 0x000ff60003f45320 */
[----:B------:R-:W-:Y:S02]  /*66d0*/  @!UPT UIADD3 URZ, UPT, UPT, URZ, URZ, URZ ;  /* 0x000000fffffff290 */ /* 0x000fe4000fffe0ff */
[----:B------:R-:W3:Y:S01]  /*66e0*/  @P2 LDC.64 R2, c[0x0][0x888] ;  /* 0x00022200ff022b82 */ /* 0x000ee20000000a00 */
[----:B--2---:R-:W-:Y:S04]  /*66f0*/  @P2 IMAD R0, R76, UR36, RZ ;  /* 0x000000244c002c24 */ /* 0x004fe8000f8e02ff */
[----:B---3--:R-:W-:Y:S04]  /*6700*/  @P2 IMAD.WIDE R2, R0, 0x4, R2 ;  /* 0x0000000400022825 */ /* 0x008fe800078e0202 */
[----:B------:R-:W-:Y:S01]  /*6710*/  HFMA2 R0, -RZ, RZ, 0, 5.9604644775390625e-08 ;  /* 0x00000001ff007431 */ /* 0x000fe200000001ff */
[----:B-1---5:R1:W5:Y:S04]  /*6720*/  @P2 LDG.E R39, desc[UR6][R2.64] ;  /* 0x0000000602272981 */ /* 0x022368000c1e1900 */
[----:B------:R-:W-:Y:S01]  /*6730*/  @!P2 PRMT R80, R0, 0x7610, R80 ;  /* 0x000076100050a816 */ /* 0x000fe20000000050 */
[----:B-1----:R-:W3:Y:S06]  /*6740*/  @!P2 LDC R39, c[0x0][0x880] ;  /* 0x00022000ff27ab82 */ /* 0x002eec0000000800 */
.L_x_115:
[----:B------:R-:W-:Y:S05]  /*6750*/  @!P4 BRA `(.L_x_116) ;  /* 0x000000000024c947 */ /* 0x000fea0003800000 */
[----:B------:R-:W-:Y:S01]  /*6760*/  ISETP.NE.U32.AND P2, PT, R70, RZ, PT ;  /* 0x000000ff4600720c */ /* 0x000fe20003f45070 */
[----:B------:R-:W1:Y:S03]  /*6770*/  LDCU.64 UR6, c[0x0][0x358] ;  /* 0x00006b00ff0677ac */ /* 0x000e660008000a00 */
[----:B------:R-:W-:Y:S11]  /*6780*/  ISETP.NE.AND.EX P2, PT, R71, RZ, PT, P2 ;  /* 0x000000ff4700720c */ /* 0x000ff60003f45320 */
[----:B------:R-:W-:Y:S02]  /*6790*/  @!UPT UIADD3 URZ, UPT, UPT, URZ, URZ, URZ ;  /* 0x000000fffffff290 */ /* 0x000fe4000fffe0ff */
[----:B------:R-:W4:Y:S01]  /*67a0*/  @P2 LDC.64 R2, c[0x0][0x8a8] ;  /* 0x00022a00ff022b82 */ /* 0x000f220000000a00 */
[----:B--2---:R-:W-:Y:S04]  /*67b0*/  @P2 IMAD R0, R72, UR36, RZ ;  /* 0x0000002448002c24 */ /* 0x004fe8000f8e02ff */
[----:B----4-:R-:W-:Y:S05]  /*67c0*/  @P2 IMAD.WIDE R2, R0, 0x4, R2 ;  /* 0x0000000400022825 */ /* 0x010fea00078e0202 */
[----:B-1---5:R1:W5:Y:S02]  /*67d0*/  @P2 LDG.E R38, desc[UR6][R2.64] ;  /* 0x0000000602262981 */ /* 0x022364000c1e1900 */
[----:B-1----:R-:W4:Y:S02]  /*67e0*/  @!P2 LDC R38, c[0x0][0x8a0] ;  /* 0x00022800ff26ab82 */ /* 0x002f240000000800 */
.L_x_116:
[----:B---3-5:R-:W-:Y:S01]  /*67f0*/  @P0 FSETP.NEU.AND P4, PT, R39, RZ, PT ;  /* 0x000000ff2700020b */ /* 0x028fe20003f8d000 */
[----:B--2---:R-:W-:Y:S01]  /*6800*/  IMAD.U32 R0, RZ, RZ, UR4 ;  /* 0x00000004ff007e24 */ /* 0x004fe2000f8e00ff */
[----:B------:R-:W-:Y:S01]  /*6810*/  @P0 LOP3.LUT P2, RZ, R80, 0xff, RZ, 0xc0, !PT ;  /* 0x000000ff50ff0812 */ /* 0x000fe2000784c0ff */
[----:B------:R-:W-:Y:S01]  /*6820*/  BSSY B1, `(.L_x_117) ;  /* 0x0000035000017945 */ /* 0x000fe20003800000 */
[----:B------:R-:W-:Y:S02]  /*6830*/  @P0 SEL R2, RZ, 0xffffffff, P4 ;  /* 0xffffffffff020807 */ /* 0x000fe40002000000 */
[----:B------:R-:W-:Y:S02]  /*6840*/  CS2R R18, SRZ ;  /* 0x0000000000127805 */ /* 0x000fe4000001ff00 */
[----:B------:R-:W-:Y:S02]  /*6850*/  LEA R82, R36, UR44, 0x3 ;  /* 0x0000002c24527c11 */ /* 0x000fe4000f8e18ff */
[----:B------:R-:W-:Y:S02]  /*6860*/  CS2R R16, SRZ ;  /* 0x0000000000107805 */ /* 0x000fe4000001ff00 */
[----:B------:R-:W-:Y:S02]  /*6870*/  @P1 SEL R2, R0, R2, !P2 ;  /* 0x0000000200021207 */ /* 0x000fe40005000000 */
[----:B------:R-:W-:Y:S02]  /*6880*/  CS2R R26, SRZ ;  /* 0x00000000001a7805 */ /* 0x000fe4000001ff00 */
[----:B------:R-:W-:Y:S02]  /*6890*/  SHF.L.U32 R4, R86, 0x1f, RZ ;  /* 0x0000001f56047819 */ /* 0x000fe400000006ff */
[----:B------:R-:W-:Y:S02]  /*68a0*/  CS2R R24, SRZ ;  /* 0x0000000000187805 */ /* 0x000fe4000001ff00 */
[----:B------:R-:W-:Y:S02]  /*68b0*/  @P0 LOP3.LUT R2, R2, 0x1, RZ, 0xc0, !PT ;  /* 0x0000000102020812 */ /* 0x000fe400078ec0ff */
[----:B------:R-:W-:Y:S02]  /*68c0*/  PLOP3.LUT P5, PT, PT, PT, PT, 0x8, 0x80 ;  /* 0x000000000080781c */ /* 0x000fe40003fae170 */
[----:B------:R-:W-:Y:S01]  /*68d0*/  ISETP.NE.U32.OR P1, PT, R2, 0x1, !P0 ;  /* 0x000000010200780c */ /* 0x000fe20004725470 */
[----:B------:R-:W-:Y:S11]  /*68e0*/  IMAD R2, R36, 0x20, R37 ;  /* 0x0000002024027824 */ /* 0x000ff600078e0225 */
[----:B------:R-:W-:Y:S01]  /*68f0*/  @!UPT UIADD3 URZ, UPT, UPT, URZ, URZ, URZ ;  /* 0x000000fffffff290 */ /* 0x000fe2000fffe0ff */
[----:B------:R-:W-:Y:S04]  /*6900*/  @P1 SHF.L.U32 R0, R84, 0x1f, RZ ;  /* 0x0000001f54001819 */ /* 0x000fe800000006ff */
[----:B------:R-:W1:Y:S01]  /*6910*/  @P1 SYNCS.PHASECHK.TRANS64.TRYWAIT P0, [UR44+0x120], R0 ;  /* 0x00012000ff0015a7 */ /* 0x000e62000800112c */
[----:B------:R2:W3:Y:S01]  /*6920*/  SYNCS.PHASECHK.TRANS64.TRYWAIT P4, [R82+URZ+0x160], R4 ;  /* 0x00016004520075a7 */ /* 0x0004e200080811ff */
[----:B-1----:R-:W-:Y:S01]  /*6930*/  @P1 PLOP3.LUT P5, PT, P0, PT, PT, 0x8, 0x80 ;  /* 0x000000000080181c */ /* 0x002fe200007ae170 */
[----:B------:R-:W-:Y:S01]  /*6940*/  @!UPT UIADD3 URZ, UPT, UPT, URZ, URZ, URZ ;  /* 0x000000fffffff290 */ /* 0x000fe2000fffe0ff */
[----:B--23--:R-:W-:Y:S11]  /*6950*/  @!P1 BRA `(.L_x_118) ;  /* 0x0000000000849947 */ /* 0x00cff60003800000 */
[----:B------:R-:W-:Y:S01]  /*6960*/  ISETP.NE.U32.AND P0, PT, RZ, UR56, PT ;  /* 0x00000038ff007c0c */ /* 0x000fe2000bf05070 */
[----:B------:R-:W-:Y:S01]  /*6970*/  BSSY B0, `(.L_x_119) ;  /* 0x0000012000007945 */ /* 0x000fe20003800000 */
[----:B------:R-:W-:Y:S02]  /*6980*/  FSETP.NEU.AND P2, PT, R39, RZ, PT ;  /* 0x000000ff2700720b */ /* 0x000fe40003f4d000 */
[----:B------:R-:W-:Y:S02]  /*6990*/  CS2R R26, SRZ ;  /* 0x00000000001a7805 */ /* 0x000fe4000001ff00 */
[----:B------:R-:W-:Y:S02]  /*69a0*/  ISETP.NE.AND.EX P0, PT, RZ, UR57, PT, P0 ;  /* 0x00000039ff007c0c */ /* 0x000fe4000bf05300 */
[----:B------:R-:W-:Y:S02]  /*69b0*/  CS2R R24, SRZ ;  /* 0x0000000000187805 */ /* 0x000fe4000001ff00 */
[----:B------:R-:W-:Y:S02]  /*69c0*/  LOP3.LUT P1, RZ, R80, 0xff, RZ, 0xc0, !PT ;  /* 0x000000ff50ff7812 */ /* 0x000fe4000782c0ff */
[----:B------:R-:W-:Y:S02]  /*69d0*/  CS2R R18, SRZ ;  /* 0x0000000000127805 */ /* 0x000fe4000001ff00 */
[----:B------:R-:W-:Y:S02]  /*69e0*/  SEL R0, RZ, 0xffffffff, P2 ;  /* 0xffffffffff007807 */ /* 0x000fe40001000000 */
[----:B------:R-:W-:Y:S02]  /*69f0*/  CS2R R16, SRZ ;  /* 0x0000000000107805 */ /* 0x000fe4000001ff00 */
[----:B------:R-:W-:Y:S04]  /*6a00*/  SEL R3, RZ, 0xffffffff, P0 ;  /* 0xffffffffff037807 */ /* 0x000fe80000000000 */
[----:B------:R-:W-:Y:S04]  /*6a10*/  @P3 SEL R0, R3, R0, !P1 ;  /* 0x0000000003003207 */ /* 0x000fe80004800000 */
[----:B------:R-:W-:Y:S04]  /*6a20*/  LOP3.LUT R0, R0, 0x1, RZ, 0xc0, !PT ;  /* 0x0000000100007812 */ /* 0x000fe800078ec0ff */
[----:B------:R-:W-:Y:S01]  /*6a30*/  ISETP.NE.U32.AND P0, PT, R0, 0x1, PT ;  /* 0x000000010000780c */ /* 0x000fe20003f05070 */
[----:B------:R-:W-:Y:S01]  /*6a40*/  @!UPT UIADD3 URZ, UPT, UPT, URZ, URZ, URZ ;  /* 0x000000fffffff290 */ /* 0x000fe2000fffe0ff */
[----:B------:R-:W-:Y:S11]  /*6a50*/  @!P5 BRA `(.L_x_120) ;  /* 0x00000000000cd947 */ /* 0x000ff60003800000 */
[----:B------:R-:W-:Y:S04]  /*6a60*/  SHF.L.U32 R3, R84, 0x1f, RZ ;  /* 0x0000001f54037819 */ /* 0x000fe800000006ff */
[----:B------:R-:W1:Y:S02]  /*6a70*/  SYNCS.PHASECHK.TRANS64.TRYWAIT P1, [UR44+0x120], R3 ;  /* 0x00012003ff0075a7 */ /* 0x000e64000802112c */
[----:B-1----:R-:W-:Y:S05]  /*6a80*/  @!P1 BRA `(.L_x_121) ;  /* 0x0000001800f09947 */ /* 0x002fea0003800000 */
.L_x_120:
[----:B------:R-:W-:Y:S05]  /*6a90*/  BSYNC B0 ;  /* 0x0000000000007941 */ /* 0x000fea0003800000 */
.L_x_119:
[----:B------:R-:W2:Y:S01]  /*6aa0*/  S2UR UR5, SR_CgaCtaId ;  /* 0x00000000000579c3 */ /* 0x000ea20000008800 */
[----:B------:R3:W1:Y:S01]  /*6ab0*/  @P0 LDS.128 R24, [R79+UR44+0x200] ;  /* 0x0002002c4f180984 */ /* 0x0006620008000c00 */
[----:B------:R-:W-:Y:S01]  /*6ac0*/  UIADD3 UR4, UPT, UPT, UR44, 0x128, URZ ;  /* 0x000001282c047890 */ /* 0x000fe2000fffe0ff */
[----:B------:R-:W-:Y:S02]  /*6ad0*/  LOP3.LUT R84, R84, 0x1, RZ, 0x3c, !PT ;  /* 0x0000000154547812 */ /* 0x000fe400078e3cff */
[----:B------:R3:W1:Y:S01]  /*6ae0*/  @P0 LDS.128 R16, [R78+0x10] ;  /* 0x000010004e100984 */ /* 0x0006620000000c00 */
[----:B------:R-:W-:Y:S01]  /*6af0*/  @!PT LDS RZ, [RZ] ;  /* 0x00000000fffff984 */ /* 0x000fe20000000800 */
[----:B------:R-:W-:Y:S01]  /*6b00*/  @!PT LDS RZ, [RZ] ;  /* 0x00000000fffff984 */ /* 0x000fe20000000800 */
[----:B------:R-:W-:Y:S01]  /*6b10*/  @!PT LDS RZ, [RZ] ;  /* 0x00000000fffff984 */ /* 0x000fe20000000800 */
[----:B------:R-:W-:Y:S01]  /*6b20*/  @!PT LDS RZ, [RZ] ;  /* 0x00000000fffff984 */ /* 0x000fe20000000800 */
[----:B------:R5:W-:Y:S06]  /*6b30*/  MEMBAR.ALL.CTA ;  /* 0x0000000000007992 */ /* 0x000bec0000008000 */
[----:B-----5:R-:W5:Y:S01]  /*6b40*/  FENCE.VIEW.ASYNC.S ;  /* 0x00000000000073c6 */ /* 0x020f620000000000 */
[----:B--2---:R-:W-:Y:S09]  /*6b50*/  UPRMT UR4, UR5, 0x654, UR4 ;  /* 0x0000065405047896 */ /* 0x004ff20008000004 */
[----:B---3-5:R-:W-:Y:S03]  /*6b60*/  SYNCS.ARRIVE.TRANS64.RED.A1T0 RZ, [UR4], RZ ;  /* 0x000000ffffff79a7 */ /* 0x028fe60008100404 */
.L_x_118:
[----:B------:R-:W-:Y:S05]  /*6b70*/  BSYNC B1 ;  /* 0x0000000000017941 */ /* 0x000fea0003800000 */
.L_x_117:
[----:B-1----:R-:W-:Y:S04]  /*6b80*/  SHF.R.U32.HI R0, RZ, 0x15, R2 ;  /* 0x00000015ff007819 */ /* 0x002fe80000011602 */
[----:B------:R-:W-:Y:S01]  /*6b90*/  LOP3.LUT P0, RZ, R0, 0x3, R81, 0x48, !PT ;  /* 0x0000000300ff7812 */ /* 0x000fe20007804851 */
[----:B------:R-:W-:Y:S01]  /*6ba0*/  @!UPT UIADD3 URZ, UPT, UPT, URZ, URZ, URZ ;  /* 0x000000fffffff290 */ /* 0x000fe2000fffe0ff */
[----:B------:R-:W-:Y:S11]  /*6bb0*/  @P4 BRA `(.L_x_122) ;  /* 0x0000000000084947 */ /* 0x000ff60003800000 */
[----:B------:R-:W1:Y:S02]  /*6bc0*/  SYNCS.PHASECHK.TRANS64.TRYWAIT P1, [R82+URZ+0x160], R4 ;  /* 0x00016004520075a7 */ /* 0x000e6400080211ff */
[----:B-1----:R-:W-:Y:S05]  /*6bd0*/  @!P1 BRA `(.L_x_123) ;  /* 0x0000001800b49947 */ /* 0x002fea0003800000 */
.L_x_122:
[----:B------:R-:W-:Y:S05]  /*6be0*/  @!P0 BRA `(.L_x_124) ;  /* 0x0000000000408947 */ /* 0x000fea0003800000 */
[----:B------:R-:W2:Y:S01]  /*6bf0*/  LDCU.64 UR8, c[0x4][0x70] ;  /* 0x01000e00ff0877ac */ /* 0x000ea20008000a00 */
[----:B------:R-:W-:Y:S01]  /*6c00*/  MOV R15, 0x0 ;  /* 0x00000000000f7802 */ /* 0x000fe20000000f00 */
[----:B------:R-:W-:Y:S02]  /*6c10*/  HFMA2 R12, -RZ, RZ, 0, 5.9604644775390625e-08 ;  /* 0x00000001ff0c7431 */ /* 0x000fe400000001ff */
[----:B------:R-:W-:Y:S02]  /*6c20*/  IMAD.MOV.U32 R8, RZ, RZ, 0x192 ;  /* 0x00000192ff087424 */ /* 0x000fe400078e00ff */
[----:B------:R-:W-:Y:S01]  /*6c30*/  IMAD.MOV.U32 R13, RZ, RZ, RZ ;  /* 0x000000ffff0d7224 */ /* 0x000fe200078e00ff */
[----:B------:R-:W3:Y:S01]  /*6c40*/  LDCU.64 UR6, c[0x4][0x78] ;  /* 0x01000f00ff0677ac */ /* 0x000ee20008000a00 */
[----:B------:R-:W4:Y:S01]  /*6c50*/  LDC.64 R14, c[0x4][R15] ;  /* 0x010000000f0e7b82 */ /* 0x000f220000000a00 */
[----:B------:R-:W5:Y:S01]  /*6c60*/  LDCU.64 UR4, c[0x4][0x10] ;  /* 0x01000200ff0477ac */ /* 0x000f620008000a00 */
[----:B--2---:R-:W-:Y:S01]  /*6c70*/  MOV R5, UR9 ;  /* 0x0000000900057c02 */ /* 0x004fe20008000f00 */
[----:B-1----:R-:W-:Y:S01]  /*6c80*/  IMAD.U32 R4, RZ, RZ, UR8 ;  /* 0x00000008ff047e24 */ /* 0x002fe2000f8e00ff */
[----:B---3--:R-:W-:Y:S01]  /*6c90*/  MOV R7, UR7 ;  /* 0x0000000700077c02 */ /* 0x008fe20008000f00 */
[----:B------:R-:W-:Y:S01]  /*6ca0*/  IMAD.U32 R6, RZ, RZ, UR6 ;  /* 0x00000006ff067e24 */ /* 0x000fe2000f8e00ff */
[----:B-----5:R-:W-:Y:S01]  /*6cb0*/  MOV R11, UR5 ;  /* 0x00000005000b7c02 */ /* 0x020fe20008000f00 */
[----:B------:R-:W-:Y:S02]  /*6cc0*/  IMAD.U32 R10, RZ, RZ, UR4 ;  /* 0x00000004ff0a7e24 */ /* 0x000fe4000f8e00ff */
[----:B------:R-:W-:Y:S07]  /*6cd0*/  LEPC R20, `(.L_x_124) ;  /* 0x000000001014794e */ /* 0x000fee0000000000 */
[----:B----4-:R-:W-:Y:S05]  /*6ce0*/  CALL.ABS.NOINC R14 ;  /* 0x000000000e007343 */ /* 0x010fea0003c00000 */
.L_x_124:
[----:B------:R-:W-:Y:S01]  /*6cf0*/  LOP3.LUT P0, RZ, R69, 0x60, RZ, 0xc0, !PT ;  /* 0x0000006045ff7812 */ /* 0x000fe2000780c0ff */
[----:B------:R-:W-:Y:S05]  /*6d00*/  WARPSYNC.ALL ;  /* 0x0000000000007948 */ /* 0x000fea0003800000 */
[----:B------:R-:W-:Y:S01]  /*6d10*/  R2UR UR4, R2 ;  /* 0x00000000020472ca */ /* 0x000fe200000e0000 */
[----:B------:R-:W-:Y:S01]  /*6d20*/  BSSY.RECONVERGENT B0, `(.L_x_125) ;  /* 0x000009d000007945 */ /* 0x000fe20003800200 */
[-C--:B------:R-:W-:Y:S02]  /*6d30*/  F2FP.F16.E4M3.UNPACK_B R2, R24.reuse ;  /* 0x00000018ff02723e */ /* 0x080fe400020006ff */
[-C--:B-1----:R-:W-:Y:S02]  /*6d40*/  F2FP.F16.E4M3.UNPACK_B R4, R25.reuse ;  /* 0x00000019ff04723e */ /* 0x082fe400020006ff */
[----:B------:R-:W-:Y:S01]  /*6d50*/  F2FP.F16.E4M3.UNPACK_B R24, R24.H1 ;  /* 0x00000018ff18723e */ /* 0x000fe200030006ff */
[----:B------:R-:W-:Y:S01]  /*6d60*/  HADD2.F32 R0, -RZ, R2.H0_H0 ;  /* 0x20000002ff007230 */ /* 0x000fe20000004100 */
[----:B------:R-:W-:Y:S01]  /*6d70*/  F2FP.F16.E4M3.UNPACK_B R25, R25.H1 ;  /* 0x00000019ff19723e */ /* 0x000fe200030006ff */
[----:B------:R-:W-:Y:S01]  /*6d80*/  HADD2.F32 R41, -RZ, R4.H0_H0 ;  /* 0x20000004ff297230 */ /* 0x000fe20000004100 */
[-C--:B------:R-:W-:Y:S01]  /*6d90*/  F2FP.F16.E4M3.UNPACK_B R46, R26.reuse ;  /* 0x0000001aff2e723e */ /* 0x080fe200020006ff */
[--C-:B------:R-:W-:Y:S01]  /*6da0*/  HADD2.F32 R3, -RZ, R24.reuse.H0_H0 ;  /* 0x20000018ff037230 */ /* 0x100fe20000004100 */
[----:B------:R-:W-:Y:S01]  /*6db0*/  F2FP.F16.E4M3.UNPACK_B R48, R26.H1 ;  /* 0x0000001aff30723e */ /* 0x000fe200030006ff */
[----:B------:R-:W-:Y:S01]  /*6dc0*/  HADD2.F32 R40, -RZ, R24.H1_H1 ;  /* 0x30000018ff287230 */ /* 0x000fe20000004100 */
[-C--:B------:R-:W-:Y:S01]  /*6dd0*/  F2FP.F16.E4M3.UNPACK_B R50, R27.reuse ;  /* 0x0000001bff32723e */ /* 0x080fe200020006ff */
[----:B------:R-:W-:Y:S01]  /*6de0*/  HADD2.F32 R42, -RZ, R4.H1_H1 ;  /* 0x30000004ff2a7230 */ /* 0x000fe20000004100 */
[----:B------:R-:W-:Y:S01]  /*6df0*/  F2FP.F16.E4M3.UNPACK_B R52, R27.H1 ;  /* 0x0000001bff34723e */ /* 0x000fe200030006ff */
[--C-:B------:R-:W-:Y:S01]  /*6e00*/  HADD2.F32 R43, -RZ, R25.reuse.H0_H0 ;  /* 0x20000019ff2b7230 */ /* 0x100fe20000004100 */
[-C--:B------:R-:W-:Y:S01]  /*6e10*/  F2FP.F16.E4M3.UNPACK_B R54, R16.reuse ;  /* 0x00000010ff36723e */ /* 0x080fe200020006ff */
[----:B------:R-:W-:Y:S01]  /*6e20*/  HADD2.F32 R44, -RZ, R25.H1_H1 ;  /* 0x30000019ff2c7230 */ /* 0x000fe20000004100 */
[----:B------:R-:W-:Y:S01]  /*6e30*/  F2FP.F16.E4M3.UNPACK_B R56, R16.H1 ;  /* 0x00000010ff38723e */ /* 0x000fe200030006ff */
[----:B------:R-:W-:Y:S01]  /*6e40*/  HADD2.F32 R2, -RZ, R2.H1_H1 ;  /* 0x30000002ff027230 */ /* 0x000fe20000004100 */
[-C--:B------:R-:W-:Y:S01]  /*6e50*/  F2FP.F16.E4M3.UNPACK_B R58, R17.reuse ;  /* 0x00000011ff3a723e */ /* 0x080fe200020006ff */
[--C-:B------:R-:W-:Y:S01]  /*6e60*/  HADD2.F32 R45, -RZ, R46.reuse.H0_H0 ;  /* 0x2000002eff2d7230 */ /* 0x100fe20000004100 */
        /* <DEDUP_REMOVED lines=10> */
[----:B------:R-:W1:Y:S01]  /*6f10*/  LDTM.x32 R4, tmem[UR4] ;  /* 0x00000004000479ee */ /* 0x000e6200082c0000 */
[----:B------:R-:W-:Y:S01]  /*6f20*/  NOP ;  /* 0x0000000000007918 */ /* 0x000fe20000000000 */
[----:B------:R-:W-:Y:S01]  /*6f30*/  IADD3 R82, PT, PT, R82, 0x180, RZ ;  /* 0x0000018052527810 */ /* 0x000fe20007ffe0ff */
[--C-:B------:R-:W-:Y:S01]  /*6f40*/  HADD2.F32 R53, -RZ, R54.reuse.H0_H0 ;  /* 0x20000036ff357230 */ /* 0x100fe20000004100 */
[----:B------:R-:W-:Y:S01]  /*6f50*/  IADD3 R36, PT, PT, R36, 0x1, RZ ;  /* 0x0000000124247810 */ /* 0x000fe20007ffe0ff */
[----:B------:R-:W-:Y:S01]  /*6f60*/  HADD2.F32 R54, -RZ, R54.H1_H1 ;  /* 0x30000036ff367230 */ /* 0x000fe20000004100 */
[----:B------:R-:W-:Y:S01]  /*6f70*/  LOP3.LUT R82, R82, 0xfefffff8, RZ, 0xc0, !PT ;  /* 0xfefffff852527812 */ /* 0x000fe200078ec0ff */
[--C-:B------:R-:W-:Y:S02]  /*6f80*/  HADD2.F32 R57, -RZ, R58.reuse.H0_H0 ;  /* 0x2000003aff397230 */ /* 0x100fe40000004100 */
[----:B------:R-:W-:Y:S01]  /*6f90*/  HADD2.F32 R58, -RZ, R58.H1_H1 ;  /* 0x3000003aff3a7230 */ /* 0x000fe20000004100 */
[----:B-1----:R1:W-:Y:S01]  /*6fa0*/  SYNCS.ARRIVE.TRANS64.RED.A1T0 RZ, [R82+URZ], RZ ;  /* 0x000000ff52ff79a7 */ /* 0x0023e200081004ff */
[--C-:B------:R-:W-:Y:S02]  /*6fb0*/  HADD2.F32 R61, -RZ, R62.reuse.H0_H0 ;  /* 0x2000003eff3d7230 */ /* 0x100fe40000004100 */
[----:B------:R-:W-:Y:S02]  /*6fc0*/  HADD2.F32 R62, -RZ, R62.H1_H1 ;  /* 0x3000003eff3e7230 */ /* 0x000fe40000004100 */
[--C-:B------:R-:W-:Y:S02]  /*6fd0*/  HADD2.F32 R65, -RZ, R66.reuse.H0_H0 ;  /* 0x20000042ff417230 */ /* 0x100fe40000004100 */
[----:B------:R-:W-:Y:S02]  /*6fe0*/  HADD2.F32 R66, -RZ, R66.H1_H1 ;  /* 0x30000042ff427230 */ /* 0x000fe40000004100 */
[--C-:B------:R-:W-:Y:S02]  /*6ff0*/  HADD2.F32 R51, -RZ, R52.reuse.H0_H0 ;  /* 0x20000034ff337230 */ /* 0x100fe40000004100 */
[----:B------:R-:W-:Y:S02]  /*7000*/  HADD2.F32 R52, -RZ, R52.H1_H1 ;  /* 0x30000034ff347230 */ /* 0x000fe40000004100 */
[--C-:B------:R-:W-:Y:S02]  /*7010*/  HADD2.F32 R55, -RZ, R56.reuse.H0_H0 ;  /* 0x20000038ff377230 */ /* 0x100fe40000004100 */
[C---:B----4-:R-:W-:Y:S01]  /*7020*/  FMUL R4, R38.reuse, R4 ;  /* 0x0000000426047220 */ /* 0x050fe20000400000 */
[C---:B------:R-:W-:Y:S01]  /*7030*/  FMUL R5, R38.reuse, R5 ;  /* 0x0000000526057220 */ /* 0x040fe20000400000 */
[C---:B------:R-:W-:Y:S01]  /*7040*/  FMUL R8, R38.reuse, R8 ;  /* 0x0000000826087220 */ /* 0x040fe20000400000 */
[C---:B------:R-:W-:Y:S01]  /*7050*/  FMUL R9, R38.reuse, R9 ;  /* 0x0000000926097220 */ /* 0x040fe20000400000 */
[C---:B------:R-:W-:Y:S01]  /*7060*/  FFMA R4, R39.reuse, R0, R4 ;  /* 0x0000000027047223 */ /* 0x040fe20000000004 */
[C---:B------:R-:W-:Y:S01]  /*7070*/  FFMA R5, R39.reuse, R2, R5 ;  /* 0x0000000227057223 */ /* 0x040fe20000000005 */
[C---:B------:R-:W-:Y:S01]  /*7080*/  FMUL R12, R38.reuse, R12 ;  /* 0x0000000c260c7220 */ /* 0x040fe20000400000 */
        /* <DEDUP_REMOVED lines=15> */
[C---:B------:R-:W-:Y:S01]  /*7180*/  FFMA R6, R39.reuse, R3, R6 ;  /* 0x0000000327067223 */ /* 0x040fe20000000006 */
[C---:B------:R-:W-:Y:S01]  /*7190*/  FFMA R7, R39.reuse, R40, R7 ;  /* 0x0000002827077223 */ /* 0x040fe20000000007 */
[C---:B------:R-:W-:Y:S01]  /*71a0*/  FFMA R8, R39.reuse, R41, R8 ;  /* 0x0000002927087223 */ /* 0x040fe20000000008 */
[C---:B------:R-:W-:Y:S01]  /*71b0*/  FFMA R9, R39.reuse, R42, R9 ;  /* 0x0000002a27097223 */ /* 0x040fe20000000009 */
[C---:B------:R-:W-:Y:S01]  /*71c0*/  FFMA R10, R39.reuse, R43, R10 ;  /* 0x0000002b270a7223 */ /* 0x040fe2000000000a */
[C---:B------:R-:W-:Y:S01]  /*71d0*/  FFMA R11, R39.reuse, R44, R11 ;  /* 0x0000002c270b7223 */ /* 0x040fe2000000000b */
[C---:B------:R-:W-:Y:S01]  /*71e0*/  FFMA R12, R39.reuse, R45, R12 ;  /* 0x0000002d270c7223 */ /* 0x040fe2000000000c */
[----:B------:R-:W-:Y:S01]  /*71f0*/  FFMA R13, R39, R46, R13 ;  /* 0x0000002e270d7223 */ /* 0x000fe2000000000d */
[----:B------:R-:W-:Y:S01]  /*7200*/  F2FP.SATFINITE.E4M3.F32.PACK_AB_MERGE_C R6, R7, R6, RZ ;  /* 0x000000060706723e */ /* 0x000fe200048070ff */
[C---:B------:R-:W-:Y:S01]  /*7210*/  FMUL R14, R38.reuse, R14 ;  /* 0x0000000e260e7220 */ /* 0x040fe20000400000 */
[----:B------:R-:W-:Y:S01]  /*7220*/  F2FP.SATFINITE.E4M3.F32.PACK_AB_MERGE_C R10, R11, R10, RZ ;  /* 0x0000000a0b0a723e */ /* 0x000fe200048070ff */
[C---:B------:R-:W-:Y:S01]  /*7230*/  FMUL R15, R38.reuse, R15 ;  /* 0x0000000f260f7220 */ /* 0x040fe20000400000 */
[----:B------:R-:W-:Y:S01]  /*7240*/  F2FP.SATFINITE.E4M3.F32.PACK_AB_MERGE_C R4, R5, R4, R6 ;  /* 0x000000040504723e */ /* 0x000fe20004807006 */
[----:B------:R-:W-:Y:S01]  /*7250*/  FFMA R14, R39, R47, R14 ;  /* 0x0000002f270e7223 */ /* 0x000fe2000000000e */
[----:B------:R-:W-:Y:S01]  /*7260*/  F2FP.SATFINITE.E4M3.F32.PACK_AB_MERGE_C R5, R9, R8, R10 ;  /* 0x000000080905723e */ /* 0x000fe2000480700a */
[C---:B------:R-:W-:Y:S01]  /*7270*/  FFMA R15, R39.reuse, R48, R15 ;  /* 0x00000030270f7223 */ /* 0x040fe2000000000f */
[C---:B------:R-:W-:Y:S01]  /*7280*/  FFMA R16, R39.reuse, R49, R16 ;  /* 0x0000003127107223 */ /* 0x040fe20000000010 */
[C---:B------:R-:W-:Y:S01]  /*7290*/  FFMA R17, R39.reuse, R50, R17 ;  /* 0x0000003227117223 */ /* 0x040fe20000000011 */
[C---:B------:R-:W-:Y:S01]  /*72a0*/  FMUL R18, R38.reuse, R18 ;  /* 0x0000001226127220 */ /* 0x040fe20000400000 */
[C---:B------:R-:W-:Y:S01]  /*72b0*/  FMUL R19, R38.reuse, R19 ;  /* 0x0000001326137220 */ /* 0x040fe20000400000 */
[----:B------:R-:W-:Y:S02]  /*72c0*/  HADD2.F32 R56, -RZ, R56.H1_H1 ;  /* 0x30000038ff387230 */ /* 0x000fe40000004100 */
[C---:B------:R-:W-:Y:S01]  /*72d0*/  FMUL R22, R38.reuse, R22 ;  /* 0x0000001626167220 */ /* 0x040fe20000400000 */
[C---:B------:R-:W-:Y:S01]  /*72e0*/  FFMA R18, R39.reuse, R51, R18 ;  /* 0x0000003327127223 */ /* 0x040fe20000000012 */
[C---:B------:R-:W-:Y:S01]  /*72f0*/  FFMA R19, R39.reuse, R52, R19 ;  /* 0x0000003427137223 */ /* 0x040fe20000000013 */
[C---:B------:R-:W-:Y:S01]  /*7300*/  FMUL R23, R38.reuse, R23 ;  /* 0x0000001726177220 */ /* 0x040fe20000400000 */
[C---:B------:R-:W-:Y:S01]  /*7310*/  FFMA R20, R39.reuse, R53, R20 ;  /* 0x0000003527147223 */ /* 0x040fe20000000014 */
[C---:B------:R-:W-:Y:S01]  /*7320*/  FFMA R21, R39.reuse, R54, R21 ;  /* 0x0000003627157223 */ /* 0x040fe20000000015 */
[--C-:B------:R-:W-:Y:S02]  /*7330*/  HADD2.F32 R59, -RZ, R60.reuse.H0_H0 ;  /* 0x2000003cff3b7230 */ /* 0x100fe40000004100 */
[C---:B------:R-:W-:Y:S01]  /*7340*/  FFMA R22, R39.reuse, R55, R22 ;  /* 0x0000003727167223 */ /* 0x040fe20000000016 */
[----:B------:R-:W-:Y:S02]  /*7350*/  HADD2.F32 R60, -RZ, R60.H1_H1 ;  /* 0x3000003cff3c7230 */ /* 0x000fe40000004100 */
[C---:B------:R-:W-:Y:S01]  /*7360*/  FMUL R3, R38.reuse, R26 ;  /* 0x0000001a26037220 */ /* 0x040fe20000400000 */
        /* <DEDUP_REMOVED lines=16> */
[----:B------:R-:W-:Y:S01]  /*7470*/  FFMA R31, R39, R64, R31 ;  /* 0x00000040271f7223 */ /* 0x000fe2000000001f */
[----:B------:R-:W-:Y:S01]  /*7480*/  FMUL R35, R38, R35 ;  /* 0x0000002326237220 */ /* 0x000fe20000400000 */
[----:B------:R-:W-:Y:S01]  /*7490*/  F2FP.SATFINITE.E4M3.F32.PACK_AB_MERGE_C R14, R15, R14, RZ ;  /* 0x0000000e0f0e723e */ /* 0x000fe200048070ff */
[----:B------:R-:W-:Y:S01]  /*74a0*/  FFMA R28, R39, R65, R28 ;  /* 0x00000041271c7223 */ /* 0x000fe2000000001c */
[----:B------:R-:W-:Y:S01]  /*74b0*/  F2FP.SATFINITE.E4M3.F32.PACK_AB_MERGE_C R7, R19, R18, RZ ;  /* 0x000000121307723e */ /* 0x000fe200048070ff */
[C---:B------:R-:W-:Y:S01]  /*74c0*/  FFMA R29, R39.reuse, R66, R29 ;  /* 0x00000042271d7223 */ /* 0x040fe2000000001d */
[----:B------:R-:W-:Y:S01]  /*74d0*/  FFMA R30, R39, R67, R30 ;  /* 0x00000043271e7223 */ /* 0x000fe2000000001e */
[----:B------:R-:W-:Y:S01]  /*74e0*/  F2FP.SATFINITE.E4M3.F32.PACK_AB_MERGE_C R22, R23, R22, RZ ;  /* 0x000000161716723e */ /* 0x000fe200048070ff */
[----:B------:R-:W-:Y:S01]  /*74f0*/  FFMA R35, R39, R68, R35 ;  /* 0x0000004427237223 */ /* 0x000fe20000000023 */
[----:B------:R-:W-:Y:S02]  /*7500*/  F2FP.SATFINITE.E4M3.F32.PACK_AB_MERGE_C R6, R13, R12, R14 ;  /* 0x0000000c0d06723e */ /* 0x000fe4000480700e */
[----:B------:R-:W-:Y:S02]  /*7510*/  F2FP.SATFINITE.E4M3.F32.PACK_AB_MERGE_C R7, R17, R16, R7 ;  /* 0x000000101107723e */ /* 0x000fe40004807007 */
[----:B------:R-:W-:Y:S02]  /*7520*/  F2FP.SATFINITE.E4M3.F32.PACK_AB_MERGE_C R20, R21, R20, R22 ;  /* 0x000000141514723e */ /* 0x000fe40004807016 */
[----:B------:R-:W-:Y:S01]  /*7530*/  F2FP.SATFINITE.E4M3.F32.PACK_AB_MERGE_C R3, R27, R3, RZ ;  /* 0x000000031b03723e */ /* 0x000fe200048070ff */
[----:B------:R1:W-:Y:S01]  /*7540*/  STS.128 [R79+UR44+0x1200], R4 ;  /* 0x001200044f007988 */ /* 0x0003e20008000c2c */
[----:B------:R-:W-:Y:S02]  /*7550*/  F2FP.SATFINITE.E4M3.F32.PACK_AB_MERGE_C R22, R31, R26, RZ ;  /* 0x0000001a1f16723e */ /* 0x000fe400048070ff */
[----:B------:R-:W-:Y:S02]  /*7560*/  F2FP.SATFINITE.E4M3.F32.PACK_AB_MERGE_C R23, R35, R30, RZ ;  /* 0x0000001e2317723e */ /* 0x000fe400048070ff */
[----:B------:R-:W-:Y:S02]  /*7570*/  F2FP.SATFINITE.E4M3.F32.PACK_AB_MERGE_C R21, R2, R0, R3 ;  /* 0x000000000215723e */ /* 0x000fe40004807003 */
[----:B------:R-:W-:Y:S02]  /*7580*/  F2FP.SATFINITE.E4M3.F32.PACK_AB_MERGE_C R22, R25, R24, R22 ;  /* 0x000000181916723e */ /* 0x000fe40004807016 */
[----:B------:R-:W-:Y:S05]  /*7590*/  F2FP.SATFINITE.E4M3.F32.PACK_AB_MERGE_C R23, R29, R28, R23 ;  /* 0x0000001c1d17723e */ /* 0x000fea0004807017 */
[----:B------:R1:W-:Y:S01]  /*75a0*/  STS.128 [R78+0x1010], R20 ;  /* 0x001010144e007388 */ /* 0x0003e20000000c00 */
[----:B------:R-:W-:Y:S01]  /*75b0*/  @!PT LDS RZ, [RZ] ;  /* 0x00000000fffff984 */ /* 0x000fe20000000800 */
[----:B------:R-:W-:Y:S01]  /*75c0*/  @!PT LDS RZ, [RZ] ;  /* 0x00000000fffff984 */ /* 0x000fe20000000800 */
[----:B------:R-:W-:Y:S01]  /*75d0*/  @!PT LDS RZ, [RZ] ;  /* 0x00000000fffff984 */ /* 0x000fe20000000800 */
[----:B------:R-:W-:Y:S01]  /*75e0*/  @!PT LDS RZ, [RZ] ;  /* 0x00000000fffff984 */ /* 0x000fe20000000800 */
[----:B------:R2:W-:Y:S07]  /*75f0*/  MEMBAR.ALL.CTA ;  /* 0x0000000000007992 */ /* 0x0005ee0000008000 */
[----:B--2---:R-:W2:Y:S02]  /*7600*/  FENCE.VIEW.ASYNC.S ;  /* 0x00000000000073c6 */ /* 0x004ea40000000000 */
[----:B--2---:R-:W-:Y:S06]  /*7610*/  BAR.SYNC.DEFER_BLOCKING 0x1, 0x80 ;  /* 0x0042000000007b1d */ /* 0x004fec0000010000 */
[----:B------:R-:W-:Y:S05]  /*7620*/  @P0 BRA `(.L_x_126) ;  /* 0x0000000000300947 */ /* 0x000fea0003800000 */
[----:B------:R-:W-:Y:S02]  /*7630*/  UIADD3 UR4, UPT, UPT, UR44, 0x1200, URZ ;  /* 0x000012002c047890 */ /* 0x000fe4000fffe0ff */
[----:B------:R-:W-:Y:S02]  /*7640*/  USHF.L.U32 UR9, UR45, 0x6, URZ ;  /* 0x000000062d097899 */ /* 0x000fe400080006ff */
[----:B------:R-:W-:Y:S02]  /*7650*/  USHF.L.U32 UR10, UR46, 0x6, URZ ;  /* 0x000000062e0a7899 */ /* 0x000fe400080006ff */
[----:B------:R-:W-:Y:S01]  /*7660*/  MOV R87, UR4 ;  /* 0x0000000400577c02 */ /* 0x000fe20008000f00 */
[----:B------:R-:W-:Y:S01]  /*7670*/  UIADD3 UR4, UP0, UPT, UR62, 0x680, URZ ;  /* 0x000006803e047890 */ /* 0x000fe2000ff1e0ff */
[----:B------:R-:W-:Y:S02]  /*7680*/  UMOV UR11, UR36 ;  /* 0x00000024000b7c82 */ /* 0x000fe40008000000 */
[----:B------:R-:W-:Y:S01]  /*7690*/  R2UR UR8, R87 ;  /* 0x00000000570872ca */ /* 0x000fe200000e0000 */
[----:B------:R-:W-:Y:S11]  /*76a0*/  UIADD3.X UR5, UPT, UPT, URZ, UR63, URZ, UP0, !UPT ;  /* 0x0000003fff057290 */ /* 0x000ff600087fe4ff */
[----:B------:R-:W-:Y:S01]  /*76b0*/  @!UPT UIADD3 URZ, UPT, UPT, URZ, URZ, URZ ;  /* 0x000000fffffff290 */ /* 0x000fe2000fffe0ff */
[----:B------:R2:W-:Y:S01]  /*76c0*/  UTMASTG.3D [UR8], [UR4] ;  /* 0x00000008040073b5 */ /* 0x0005e20008010000 */
[----:B------:R0:W-:Y:S01]  /*76d0*/  UTMACMDFLUSH ;  /* 0x00000000000079b7 */ /* 0x0001e20000000000 */
[----:B--2---:R-:W-:Y:S04]  /*76e0*/  DEPBAR.LE SB0, 0x0 ;  /* 0x000080000000791a */ /* 0x004fe80000000000 */
.L_x_126:
[----:B------:R-:W-:Y:S05]  /*76f0*/  BSYNC.RECONVERGENT B0 ;  /* 0x0000000000007941 */ /* 0x000fea0003800200 */
.L_x_125:
[----:B------:R-:W-:Y:S01]  /*7700*/  BAR.SYNC.DEFER_BLOCKING 0x1, 0x80 ;  /* 0x0042000000007b1d */ /* 0x000fe20000010000 */
[----:B------:R-:W-:Y:S01]  /*7710*/  ISETP.NE.AND P0, PT, R83, 0x2, PT ;  /* 0x000000025300780c */ /* 0x000fe20003f05270 */
[----:B------:R-:W-:Y:S01]  /*7720*/  UISETP.NE.AND UP0, UPT, UR47, URZ, UPT ;  /* 0x000000ff2f00728c */ /* 0x000fe2000bf05270 */
[----:B------:R-:W-:Y:S01]  /*7730*/  ISETP.NE.AND P1, PT, R36, 0x4, PT ;  /* 0x000000042400780c */ /* 0x000fe20003f25270 */
[----:B------:R-:W-:Y:S01]  /*7740*/  UIADD3 UR45, UPT, UPT, UR37, UR55, URZ ;  /* 0x00000037252d7290 */ /* 0x000fe2000fffe0ff */
[----:B------:R-:W-:Y:S01]  /*7750*/  SEL R2, RZ, 0x1, P0 ;  /* 0x00000001ff027807 */ /* 0x000fe20000000000 */
[----:B------:R-:W-:Y:S01]  /*7760*/  UIADD3 UR46, UPT, UPT, UR38, UR58, URZ ;  /* 0x0000003a262e7290 */ /* 0x000fe2000fffe0ff */
[----:B------:R-:W-:Y:S02]  /*7770*/  SEL R0, RZ, 0x1, P1 ;  /* 0x00000001ff007807 */ /* 0x000fe40000800000 */
[----:B------:R-:W-:Y:S02]  /*7780*/  LOP3.LUT R85, R85, R2, RZ, 0x3c, !PT ;  /* 0x0000000255557212 */ /* 0x000fe400078e3cff */
[----:B------:R-:W-:Y:S02]  /*7790*/  LOP3.LUT R86, R86, R0, RZ, 0x3c, !PT ;  /* 0x0000000056567212 */ /* 0x000fe400078e3cff */
[----:B------:R-:W-:Y:S02]  /*77a0*/  SEL R83, R83, RZ, P0 ;  /* 0x000000ff53537207 */ /* 0x000fe40000000000 */
[----:B------:R-:W-:Y:S01]  /*77b0*/  SEL R36, R36, RZ, P1 ;  /* 0x000000ff24247207 */ /* 0x000fe20000800000 */
[----:B------:R-:W-:Y:S01]  /*77c0*/  UMOV UR36, UR54 ;  /* 0x0000003600247c82 */ /* 0x000fe20008000000 */
[----:B------:R-:W-:Y:S05]  /*77d0*/  BRA.U UP0, `(.L_x_127) ;  /* 0xffffffe500487547 */ /* 0x000fea000b83ffff */
[----:B------:R-:W-:Y:S05]  /*77e0*/  EXIT ;  /* 0x000000000000794d */ /* 0x000fea0003800000 */
.L_x_25:
[----:B-1----:R1:W2:Y:S02]  /*77f0*/  SYNCS.PHASECHK.TRANS64.TRYWAIT P0, [R0+URZ+0x1b0], R2 ;  /* 0x0001b002000075a7 */ /* 0x0022a400080011ff */
[----:B--2---:R-:W-:Y:S05]  /*7800*/  @!P0 NANOSLEEP.SYNCS 0x989680 ;  /* 0x009896800000895d */ /* 0x004fea0003900000 */
[----:B------:R-:W2:Y:S02]  /*7810*/  @!P0 SYNCS.PHASECHK.TRANS64 P0, [R0+URZ+0x1b0], R2 ;  /* 0x0001b002000085a7 */ /* 0x000ea400080010ff */
[----:B--2---:R-:W-:Y:S05]  /*7820*/  @!P0 BRA `(.L_x_25) ;  /* 0xfffffffc00f08947 */ /* 0x004fea000383ffff */
[----:B------:R-:W-:Y:S05]  /*7830*/  BRA `(.L_x_128) ;  /* 0xffffffa000fc7947 */ /* 0x000fea000383ffff */
.L_x_28:
[----:B-1----:R-:W-:-:S07]  /*7840*/  MOV R0, UR33 ;  /* 0x0000002100007c02 */ /* 0x002fce0008000f00 */
.L_x_129:
[----:B-1----:R1:W2:Y:S02]  /*7850*/  SYNCS.PHASECHK.TRANS64.TRYWAIT P0, [R0+URZ+0x90], R3 ;  /* 0x00009003000075a7 */ /* 0x0022a400080011ff */
[----:B--2---:R-:W-:Y:S05]  /*7860*/  @!P0 NANOSLEEP.SYNCS 0x989680 ;  /* 0x009896800000895d */ /* 0x004fea0003900000 */
[----:B------:R-:W2:Y:S02]  /*7870*/  @!P0 SYNCS.PHASECHK.TRANS64 P0, [R0+URZ+0x90], R3 ;  /* 0x00009003000085a7 */ /* 0x000ea400080010ff */
[----:B--2---:R-:W-:Y:S05]  /*7880*/  @!P0 BRA `(.L_x_129) ;  /* 0xfffffffc00f08947 */ /* 0x004fea000383ffff */
[----:B------:R-:W-:Y:S05]  /*7890*/  BRA `(.L_x_27) ;  /* 0xffffffa4004c7947 */ /* 0x000fea000383ffff */
.L_x_35:
[----:B-1----:R-:W-:-:S07]  /*78a0*/  MOV R0, UR17 ;  /* 0x0000001100007c02 */ /* 0x002fce0008000f00 */
.L_x_130:
[----:B-1----:R1:W2:Y:S02]  /*78b0*/  SYNCS.PHASECHK.TRANS64.TRYWAIT P0, [R0+URZ+0x90], R3 ;  /* 0x00009003000075a7 */ /* 0x0022a400080011ff */
[----:B--2---:R-:W-:Y:S05]  /*78c0*/  @!P0 NANOSLEEP.SYNCS 0x989680 ;  /* 0x009896800000895d */ /* 0x004fea0003900000 */
[----:B------:R-:W2:Y:S02]  /*78d0*/  @!P0 SYNCS.PHASECHK.TRANS64 P0, [R0+URZ+0x90], R3 ;  /* 0x00009003000085a7 */ /* 0x000ea400080010ff */
[----:B--2---:R-:W-:Y:S05]  /*78e0*/  @!P0 BRA `(.L_x_130) ;  /* 0xfffffffc00f08947 */ /* 0x004fea000383ffff */
[----:B------:R-:W-:Y:S05]  /*78f0*/  BRA `(.L_x_34) ;  /* 0xffffffa8000c7947 */ /* 0x000fea000383ffff */
.L_x_40:
[----:B-1----:R1:W2:Y:S02]  /*7900*/  SYNCS.PHASECHK.TRANS64.TRYWAIT P0, [R3+URZ+0x140], R0 ;  /* 0x00014000030075a7 */ /* 0x0022a400080011ff */
[----:B--2---:R-:W-:Y:S05]  /*7910*/  @!P0 NANOSLEEP.SYNCS 0x989680 ;  /* 0x009896800000895d */ /* 0x004fea0003900000 */
[----:B------:R-:W2:Y:S02]  /*7920*/  @!P0 SYNCS.PHASECHK.TRANS64 P0, [R3+URZ+0x140], R0 ;  /* 0x00014000030085a7 */ /* 0x000ea400080010ff */
[----:B--2---:R-:W-:Y:S05]  /*7930*/  @!P0 BRA `(.L_x_40) ;  /* 0xfffffffc00f08947 */ /* 0x004fea000383ffff */
[----:B------:R-:W-:Y:S05]  /*7940*/  BRA `(.L_x_131) ;  /* 0xffffffa800b07947 */ /* 0x000fea000383ffff */
.L_x_44:
[----:B------:R-:W-:-:S07]  /*7950*/  MOV R0, UR4 ;  /* 0x0000000400007c02 */ /* 0x000fce0008000f00 */
.L_x_132:
[----:B-1----:R1:W2:Y:S02]  /*7960*/  SYNCS.PHASECHK.TRANS64.TRYWAIT P0, [R0+URZ], R2 ;  /* 0x00000002000075a7 */ /* 0x0022a400080011ff */
[----:B--2---:R-:W-:Y:S05]  /*7970*/  @!P0 NANOSLEEP.SYNCS 0x989680 ;  /* 0x009896800000895d */ /* 0x004fea0003900000 */
[----:B------:R-:W2:Y:S02]  /*7980*/  @!P0 SYNCS.PHASECHK.TRANS64 P0, [R0+URZ], R2 ;  /* 0x00000002000085a7 */ /* 0x000ea400080010ff */
[----:B--2---:R-:W-:Y:S05]  /*7990*/  @!P0 BRA `(.L_x_132) ;  /* 0xfffffffc00f08947 */ /* 0x004fea000383ffff */
[----:B------:R-:W-:Y:S05]  /*79a0*/  BRA `(.L_x_133) ;  /* 0xffffffb000547947 */ /* 0x000fea000383ffff */
.L_x_45:
[----:B------:R-:W-:-:S07]  /*79b0*/  MOV R0, UR5 ;  /* 0x0000000500007c02 */ /* 0x000fce0008000f00 */
.L_x_134:
[----:B-1----:R1:W2:Y:S02]  /*79c0*/  SYNCS.PHASECHK.TRANS64.TRYWAIT P0, [R0+URZ], R3 ;  /* 0x00000003000075a7 */ /* 0x0022a400080011ff */
[----:B--2---:R-:W-:Y:S05]  /*79d0*/  @!P0 NANOSLEEP.SYNCS 0x989680 ;  /* 0x009896800000895d */ /* 0x004fea0003900000 */
[----:B------:R-:W2:Y:S02]  /*79e0*/  @!P0 SYNCS.PHASECHK.TRANS64 P0, [R0+URZ], R3 ;  /* 0x00000003000085a7 */ /* 0x000ea400080010ff */
[----:B--2---:R-:W-:Y:S05]  /*79f0*/  @!P0 BRA `(.L_x_134) ;  /* 0xfffffffc00f08947 */ /* 0x004fea000383ffff */
[----:B------:R-:W-:Y:S05]  /*7a00*/  BRA `(.L_x_135) ;  /* 0xffffffb000607947 */ /* 0x000fea000383ffff */
.L_x_46:
[----:B------:R-:W-:-:S07]  /*7a10*/  MOV R0, UR5 ;  /* 0x0000000500007c02 */ /* 0x000fce0008000f00 */
.L_x_136:
[----:B-1----:R1:W2:Y:S02]  /*7a20*/  SYNCS.PHASECHK.TRANS64.TRYWAIT P0, [R0+URZ], R3 ;  /* 0x00000003000075a7 */ /* 0x0022a400080011ff */
[----:B--2---:R-:W-:Y:S05]  /*7a30*/  @!P0 NANOSLEEP.SYNCS 0x989680 ;  /* 0x009896800000895d */ /* 0x004fea0003900000 */
[----:B------:R-:W2:Y:S02]  /*7a40*/  @!P0 SYNCS.PHASECHK.TRANS64 P0, [R0+URZ], R3 ;  /* 0x00000003000085a7 */ /* 0x000ea400080010ff */
[----:B--2---:R-:W-:Y:S05]  /*7a50*/  @!P0 BRA `(.L_x_136) ;  /* 0xfffffffc00f08947 */ /* 0x004fea000383ffff */
[----:B------:R-:W-:Y:S05]  /*7a60*/  BRA `(.L_x_137) ;  /* 0xffffffb0006c7947 */ /* 0x000fea000383ffff */
.L_x_47:
[----:B------:R-:W-:-:S07]  /*7a70*/  MOV R0, UR5 ;  /* 0x0000000500007c02 */ /* 0x000fce0008000f00 */
.L_x_138:
[----:B-1----:R1:W2:Y:S02]  /*7a80*/  SYNCS.PHASECHK.TRANS64.TRYWAIT P0, [R0+URZ], R3 ;  /* 0x00000003000075a7 */ /* 0x0022a400080011ff */
[----:B--2---:R-:W-:Y:S05]  /*7a90*/  @!P0 NANOSLEEP.SYNCS 0x989680 ;  /* 0x009896800000895d */ /* 0x004fea0003900000 */
[----:B------:R-:W2:Y:S02]  /*7aa0*/  @!P0 SYNCS.PHASECHK.TRANS64 P0, [R0+URZ], R3 ;  /* 0x00000003000085a7 */ /* 0x000ea400080010ff */
[----:B--2---:R-:W-:Y:S05]  /*7ab0*/  @!P0 BRA `(.L_x_138) ;  /* 0xfffffffc00f08947 */ /* 0x004fea000383ffff */
[----:B------:R-:W-:Y:S05]  /*7ac0*/  BRA `(.L_x_139) ;  /* 0xffffffb000787947 */ /* 0x000fea000383ffff */
.L_x_48:
[----:B------:R-:W-:-:S07]  /*7ad0*/  MOV R0, UR5 ;  /* 0x0000000500007c02 */ /* 0x000fce0008000f00 */
.L_x_140:
[----:B-1----:R1:W2:Y:S02]  /*7ae0*/  SYNCS.PHASECHK.TRANS64.TRYWAIT P0, [R0+URZ], R3 ;  /* 0x00000003000075a7 */ /* 0x0022a400080011ff */
[----:B--2---:R-:W-:Y:S05]  /*7af0*/  @!P0 NANOSLEEP.SYNCS 0x989680 ;  /* 0x009896800000895d */ /* 0x004fea0003900000 */
[----:B------:R-:W2:Y:S02]  /*7b00*/  @!P0 SYNCS.PHASECHK.TRANS64 P0, [R0+URZ], R3 ;  /* 0x00000003000085a7 */ /* 0x000ea400080010ff */
[----:B--2---:R-:W-:Y:S05]  /*7b10*/  @!P0 BRA `(.L_x_140) ;  /* 0xfffffffc00f08947 */ /* 0x004fea000383ffff */
[----:B------:R-:W-:Y:S05]  /*7b20*/  BRA `(.L_x_141) ;  /* 0xffffffb000847947 */ /* 0x000fea000383ffff */
.L_x_49:
[----:B------:R-:W-:-:S07]  /*7b30*/  MOV R0, UR5 ;  /* 0x0000000500007c02 */ /* 0x000fce0008000f00 */
.L_x_142:
[----:B-1----:R1:W2:Y:S02]  /*7b40*/  SYNCS.PHASECHK.TRANS64.TRYWAIT P0, [R0+URZ], R3 ;  /* 0x00000003000075a7 */ /* 0x0022a400080011ff */
[----:B--2---:R-:W-:Y:S05]  /*7b50*/  @!P0 NANOSLEEP.SYNCS 0x989680 ;  /* 0x009896800000895d */ /* 0x004fea0003900000 */
[----:B------:R-:W2:Y:S02]  /*7b60*/  @!P0 SYNCS.PHASECHK.TRANS64 P0, [R0+URZ], R3 ;  /* 0x00000003000085a7 */ /* 0x000ea400080010ff */
[----:B--2---:R-:W-:Y:S05]  /*7b70*/  @!P0 BRA `(.L_x_142) ;  /* 0xfffffffc00f08947 */ /* 0x004fea000383ffff */
[----:B------:R-:W-:Y:S05]  /*7b80*/  BRA `(.L_x_143) ;  /* 0xffffffb000907947 */ /* 0x000fea000383ffff */
.L_x_50:
[----:B------:R-:W-:-:S07]  /*7b90*/  MOV R0, UR5 ;  /* 0x0000000500007c02 */ /* 0x000fce0008000f00 */
.L_x_144:
[----:B-1----:R1:W2:Y:S02]  /*7ba0*/  SYNCS.PHASECHK.TRANS64.TRYWAIT P0, [R0+URZ], R3 ;  /* 0x00000003000075a7 */ /* 0x0022a400080011ff */
[----:B--2---:R-:W-:Y:S05]  /*7bb0*/  @!P0 NANOSLEEP.SYNCS 0x989680 ;  /* 0x009896800000895d */ /* 0x004fea0003900000 */
[----:B------:R-:W2:Y:S02]  /*7bc0*/  @!P0 SYNCS.PHASECHK.TRANS64 P0, [R0+URZ], R3 ;  /* 0x00000003000085a7 */ /* 0x000ea400080010ff */
[----:B--2---:R-:W-:Y:S05]  /*7bd0*/  @!P0 BRA `(.L_x_144) ;  /* 0xfffffffc00f08947 */ /* 0x004fea000383ffff */
[----:B------:R-:W-:Y:S05]  /*7be0*/  BRA `(.L_x_145) ;  /* 0xffffffb0009c7947 */ /* 0x000fea000383ffff */
.L_x_51:
[----:B------:R-:W-:-:S07]  /*7bf0*/  MOV R0, UR5 ;  /* 0x0000000500007c02 */ /* 0x000fce0008000f00 */
.L_x_146:
[----:B-1----:R1:W2:Y:S02]  /*7c00*/  SYNCS.PHASECHK.TRANS64.TRYWAIT P0, [R0+URZ], R3 ;  /* 0x00000003000075a7 */ /* 0x0022a400080011ff */
[----:B--2---:R-:W-:Y:S05]  /*7c10*/  @!P0 NANOSLEEP.SYNCS 0x989680 ;  /* 0x009896800000895d */ /* 0x004fea0003900000 */
[----:B------:R-:W2:Y:S02]  /*7c20*/  @!P0 SYNCS.PHASECHK.TRANS64 P0, [R0+URZ], R3 ;  /* 0x00000003000085a7 */ /* 0x000ea400080010ff */
[----:B--2---:R-:W-:Y:S05]  /*7c30*/  @!P0 BRA `(.L_x_146) ;  /* 0xfffffffc00f08947 */ /* 0x004fea000383ffff */
[----:B------:R-:W-:Y:S05]  /*7c40*/  BRA `(.L_x_147) ;  /* 0xffffffb000a87947 */ /* 0x000fea000383ffff */
.L_x_52:
[----:B------:R-:W-:-:S07]  /*7c50*/  MOV R0, UR5 ;  /* 0x0000000500007c02 */ /* 0x000fce0008000f00 */
.L_x_148:
[----:B-1----:R1:W2:Y:S02]  /*7c60*/  SYNCS.PHASECHK.TRANS64.TRYWAIT P0, [R0+URZ], R3 ;  /* 0x00000003000075a7 */ /* 0x0022a400080011ff */
[----:B--2---:R-:W-:Y:S05]  /*7c70*/  @!P0 NANOSLEEP.SYNCS 0x989680 ;  /* 0x009896800000895d */ /* 0x004fea0003900000 */
[----:B------:R-:W2:Y:S02]  /*7c80*/  @!P0 SYNCS.PHASECHK.TRANS64 P0, [R0+URZ], R3 ;  /* 0x00000003000085a7 */ /* 0x000ea400080010ff */
[----:B--2---:R-:W-:Y:S05]  /*7c90*/  @!P0 BRA `(.L_x_148) ;  /* 0xfffffffc00f08947 */ /* 0x004fea000383ffff */
[----:B------:R-:W-:Y:S05]  /*7ca0*/  BRA `(.L_x_149) ;  /* 0xffffffb000b47947 */ /* 0x000fea000383ffff */
.L_x_53:
[----:B------:R-:W-:-:S07]  /*7cb0*/  MOV R0, UR5 ;  /* 0x0000000500007c02 */ /* 0x000fce0008000f00 */
.L_x_150:
[----:B-1----:R1:W2:Y:S02]  /*7cc0*/  SYNCS.PHASECHK.TRANS64.TRYWAIT P0, [R0+URZ], R3 ;  /* 0x00000003000075a7 */ /* 0x0022a400080011ff */
[----:B--2---:R-:W-:Y:S05]  /*7cd0*/  @!P0 NANOSLEEP.SYNCS 0x989680 ;  /* 0x009896800000895d */ /* 0x004fea0003900000 */
[----:B------:R-:W2:Y:S02]  /*7ce0*/  @!P0 SYNCS.PHASECHK.TRANS64 P0, [R0+URZ], R3 ;  /* 0x00000003000085a7 */ /* 0x000ea400080010ff */
[----:B--2---:R-:W-:Y:S05]  /*7cf0*/  @!P0 BRA `(.L_x_150) ;  /* 0xfffffffc00f08947 */ /* 0x004fea000383ffff */
[----:B------:R-:W-:Y:S05]  /*7d00*/  BRA `(.L_x_151) ;  /* 0xffffffb000c07947 */ /* 0x000fea000383ffff */
.L_x_54:
[----:B------:R-:W-:-:S07]  /*7d10*/  MOV R0, UR5 ;  /* 0x0000000500007c02 */ /* 0x000fce0008000f00 */
.L_x_152:
[----:B-1----:R1:W2:Y:S02]  /*7d20*/  SYNCS.PHASECHK.TRANS64.TRYWAIT P0, [R0+URZ], R3 ;  /* 0x00000003000075a7 */ /* 0x0022a400080011ff */
[----:B--2---:R-:W-:Y:S05]  /*7d30*/  @!P0 NANOSLEEP.SYNCS 0x989680 ;  /* 0x009896800000895d */ /* 0x004fea0003900000 */
[----:B------:R-:W2:Y:S02]  /*7d40*/  @!P0 SYNCS.PHASECHK.TRANS64 P0, [R0+URZ], R3 ;  /* 0x00000003000085a7 */ /* 0x000ea400080010ff */
[----:B--2---:R-:W-:Y:S05]  /*7d50*/  @!P0 BRA `(.L_x_152) ;  /* 0xfffffffc00f08947 */ /* 0x004fea000383ffff */
[----:B------:R-:W-:Y:S05]  /*7d60*/  BRA `(.L_x_153) ;  /* 0xffffffb000cc7947 */ /* 0x000fea000383ffff */
.L_x_55:
[----:B------:R-:W-:-:S07]  /*7d70*/  MOV R0, UR5 ;  /* 0x0000000500007c02 */ /* 0x000fce0008000f00 */
.L_x_154:
[----:B-1----:R1:W2:Y:S02]  /*7d80*/  SYNCS.PHASECHK.TRANS64.TRYWAIT P0, [R0+URZ], R3 ;  /* 0x00000003000075a7 */ /* 0x0022a400080011ff */
[----:B--2---:R-:W-:Y:S05]  /*7d90*/  @!P0 NANOSLEEP.SYNCS 0x989680 ;  /* 0x009896800000895d */ /* 0x004fea0003900000 */
[----:B------:R-:W2:Y:S02]  /*7da0*/  @!P0 SYNCS.PHASECHK.TRANS64 P0, [R0+URZ], R3 ;  /* 0x00000003000085a7 */ /* 0x000ea400080010ff */
[----:B--2---:R-:W-:Y:S05]  /*7db0*/  @!P0 BRA `(.L_x_154) ;  /* 0xfffffffc00f08947 */ /* 0x004fea000383ffff */
[----:B------:R-:W-:Y:S05]  /*7dc0*/  BRA `(.L_x_155) ;  /* 0xffffffb000d87947 */ /* 0x000fea000383ffff */
.L_x_56:
[----:B------:R-:W-:-:S07]  /*7dd0*/  MOV R0, UR5 ;  /* 0x0000000500007c02 */ /* 0x000fce0008000f00 */
.L_x_156:
[----:B-1----:R1:W2:Y:S02]  /*7de0*/  SYNCS.PHASECHK.TRANS64.TRYWAIT P0, [R0+URZ], R3 ;  /* 0x00000003000075a7 */ /* 0x0022a400080011ff */
[----:B--2---:R-:W-:Y:S05]  /*7df0*/  @!P0 NANOSLEEP.SYNCS 0x989680 ;  /* 0x009896800000895d */ /* 0x004fea0003900000 */
[----:B------:R-:W2:Y:S02]  /*7e00*/  @!P0 SYNCS.PHASECHK.TRANS64 P0, [R0+URZ], R3 ;  /* 0x00000003000085a7 */ /* 0x000ea400080010ff */
[----:B--2---:R-:W-:Y:S05]  /*7e10*/  @!P0 BRA `(.L_x_156) ;  /* 0xfffffffc00f08947 */ /* 0x004fea000383ffff */
[----:B------:R-:W-:Y:S05]  /*7e20*/  BRA `(.L_x_157) ;  /* 0xffffffb000e47947 */ /* 0x000fea000383ffff */
.L_x_57:
[----:B------:R-:W-:-:S07]  /*7e30*/  MOV R0, UR5 ;  /* 0x0000000500007c02 */ /* 0x000fce0008000f00 */
.L_x_158:
[----:B-1----:R1:W2:Y:S02]  /*7e40*/  SYNCS.PHASECHK.TRANS64.TRYWAIT P0, [R0+URZ], R3 ;  /* 0x00000003000075a7 */ /* 0x0022a400080011ff */
[----:B--2---:R-:W-:Y:S05]  /*7e50*/  @!P0 NANOSLEEP.SYNCS 0x989680 ;  /* 0x009896800000895d */ /* 0x004fea0003900000 */
[----:B------:R-:W2:Y:S02]  /*7e60*/  @!P0 SYNCS.PHASECHK.TRANS64 P0, [R0+URZ], R3 ;  /* 0x00000003000085a7 */ /* 0x000ea400080010ff */
[----:B--2---:R-:W-:Y:S05]  /*7e70*/  @!P0 BRA `(.L_x_158) ;  /* 0xfffffffc00f08947 */ /* 0x004fea000383ffff */
[----:B------:R-:W-:Y:S05]  /*7e80*/  BRA `(.L_x_159) ;  /* 0xffffffb000f07947 */ /* 0x000fea000383ffff */
.L_x_58:
[----:B------:R-:W-:-:S07]  /*7e90*/  MOV R0, UR5 ;  /* 0x0000000500007c02 */ /* 0x000fce0008000f00 */
.L_x_160:
[----:B-1----:R1:W2:Y:S02]  /*7ea0*/  SYNCS.PHASECHK.TRANS64.TRYWAIT P0, [R0+URZ], R3 ;  /* 0x00000003000075a7 */ /* 0x0022a400080011ff */
[----:B--2---:R-:W-:Y:S05]  /*7eb0*/  @!P0 NANOSLEEP.SYNCS 0x989680 ;  /* 0x009896800000895d */ /* 0x004fea0003900000 */
[----:B------:R-:W2:Y:S02]  /*7ec0*/  @!P0 SYNCS.PHASECHK.TRANS64 P0, [R0+URZ], R3 ;  /* 0x00000003000085a7 */ /* 0x000ea400080010ff */
[----:B--2---:R-:W-:Y:S05]  /*7ed0*/  @!P0 BRA `(.L_x_160) ;  /* 0xfffffffc00f08947 */ /* 0x004fea000383ffff */
[----:B------:R-:W-:Y:S05]  /*7ee0*/  BRA `(.L_x_161) ;  /* 0xffffffb000fc7947 */ /* 0x000fea000383ffff */
.L_x_59:
[----:B------:R-:W-:-:S07]  /*7ef0*/  MOV R0, UR5 ;  /* 0x0000000500007c02 */ /* 0x000fce0008000f00 */
.L_x_162:
[----:B-1----:R1:W2:Y:S02]  /*7f00*/  SYNCS.PHASECHK.TRANS64.TRYWAIT P0, [R0+URZ], R3 ;  /* 0x00000003000075a7 */ /* 0x0022a400080011ff */
[----:B--2---:R-:W-:Y:S05]  /*7f10*/  @!P0 NANOSLEEP.SYNCS 0x989680 ;  /* 0x009896800000895d */ /* 0x004fea0003900000 */
[----:B------:R-:W2:Y:S02]  /*7f20*/  @!P0 SYNCS.PHASECHK.TRANS64 P0, [R0+URZ], R3 ;  /* 0x00000003000085a7 */ /* 0x000ea400080010ff */
[----:B--2---:R-:W-:Y:S05]  /*7f30*/  @!P0 BRA `(.L_x_162) ;  /* 0xfffffffc00f08947 */ /* 0x004fea000383ffff */
[----:B------:R-:W-:Y:S05]  /*7f40*/  BRA `(.L_x_163) ;  /* 0xffffffb400087947 */ /* 0x000fea000383ffff */
.L_x_60:
[----:B------:R-:W-:-:S07]  /*7f50*/  MOV R0, UR5 ;  /* 0x0000000500007c02 */ /* 0x000fce0008000f00 */
.L_x_164:
[----:B-1----:R1:W2:Y:S02]  /*7f60*/  SYNCS.PHASECHK.TRANS64.TRYWAIT P0, [R0+URZ], R3 ;  /* 0x00000003000075a7 */ /* 0x0022a400080011ff */
[----:B--2---:R-:W-:Y:S05]  /*7f70*/  @!P0 NANOSLEEP.SYNCS 0x989680 ;  /* 0x009896800000895d */ /* 0x004fea0003900000 */
[----:B------:R-:W2:Y:S02]  /*7f80*/  @!P0 SYNCS.PHASECHK.TRANS64 P0, [R0+URZ], R3 ;  /* 0x00000003000085a7 */ /* 0x000ea400080010ff */
[----:B--2---:R-:W-:Y:S05]  /*7f90*/  @!P0 BRA `(.L_x_164) ;  /* 0xfffffffc00f08947 */ /* 0x004fea000383ffff */
[----:B------:R-:W-:Y:S05]  /*7fa0*/  BRA `(.L_x_165) ;  /* 0xffffffb400147947 */ /* 0x000fea000383ffff */
.L_x_63:
[----:B-1----:R1:W2:Y:S02]  /*7fb0*/  SYNCS.PHASECHK.TRANS64.TRYWAIT P0, [R2+URZ+0x1a0], R4 ;  /* 0x0001a004020075a7 */ /* 0x0022a400080011ff */
[----:B--2---:R-:W-:Y:S05]  /*7fc0*/  @!P0 NANOSLEEP.SYNCS 0x989680 ;  /* 0x009896800000895d */ /* 0x004fea0003900000 */
[----:B------:R-:W2:Y:S02]  /*7fd0*/  @!P0 SYNCS.PHASECHK.TRANS64 P0, [R2+URZ+0x1a0], R4 ;  /* 0x0001a004020085a7 */ /* 0x000ea400080010ff */
[----:B--2---:R-:W-:Y:S05]  /*7fe0*/  @!P0 BRA `(.L_x_63) ;  /* 0xfffffffc00f08947 */ /* 0x004fea000383ffff */
[----:B------:R-:W-:Y:S05]  /*7ff0*/  BRA `(.L_x_166) ;  /* 0xffffffb400787947 */ /* 0x000fea000383ffff */
.L_x_64:
[----:B------:R-:W-:-:S07]  /*8000*/  MOV R2, UR4 ;  /* 0x0000000400027c02 */ /* 0x000fce0008000f00 */
.L_x_167:
[----:B-1----:R1:W2:Y:S02]  /*8010*/  SYNCS.PHASECHK.TRANS64.TRYWAIT P0, [R2+URZ+0x150], R5 ;  /* 0x00015005020075a7 */ /* 0x0022a400080011ff */
[----:B--2---:R-:W-:Y:S05]  /*8020*/  @!P0 NANOSLEEP.SYNCS 0x989680 ;  /* 0x009896800000895d */ /* 0x004fea0003900000 */
[----:B------:R-:W2:Y:S02]  /*8030*/  @!P0 SYNCS.PHASECHK.TRANS64 P0, [R2+URZ+0x150], R5 ;  /* 0x00015005020085a7 */ /* 0x000ea400080010ff */
[----:B--2---:R-:W-:Y:S05]  /*8040*/  @!P0 BRA `(.L_x_167) ;  /* 0xfffffffc00f08947 */ /* 0x004fea000383ffff */
[----:B------:R-:W-:Y:S05]  /*8050*/  BRA `(.L_x_168) ;  /* 0xffffffb400887947 */ /* 0x000fea000383ffff */
.L_x_65:
[----:B-1----:R1:W2:Y:S02]  /*8060*/  SYNCS.PHASECHK.TRANS64.TRYWAIT P1, [R2+URZ+0x140], R4 ;  /* 0x00014004020075a7 */ /* 0x0022a400080211ff */
[----:B--2---:R-:W-:Y:S05]  /*8070*/  @!P1 NANOSLEEP.SYNCS 0x989680 ;  /* 0x009896800000995d */ /* 0x004fea0003900000 */
[----:B------:R-:W2:Y:S02]  /*8080*/  @!P1 SYNCS.PHASECHK.TRANS64 P1, [R2+URZ+0x140], R4 ;  /* 0x00014004020095a7 */ /* 0x000ea400080210ff */
[----:B--2---:R-:W-:Y:S05]  /*8090*/  @!P1 BRA `(.L_x_65) ;  /* 0xfffffffc00f09947 */ /* 0x004fea000383ffff */
[----:B------:R-:W-:Y:S05]  /*80a0*/  BRA `(.L_x_169) ;  /* 0xffffffb400b87947 */ /* 0x000fea000383ffff */
.L_x_68:
[----:B------:R-:W-:-:S07]  /*80b0*/  MOV R0, UR4 ;  /* 0x0000000400007c02 */ /* 0x000fce0008000f00 */
.L_x_170:
[----:B-1----:R1:W2:Y:S02]  /*80c0*/  SYNCS.PHASECHK.TRANS64.TRYWAIT P0, [R0+URZ+0x150], R2 ;  /* 0x00015002000075a7 */ /* 0x0022a400080011ff */
[----:B--2---:R-:W-:Y:S05]  /*80d0*/  @!P0 NANOSLEEP.SYNCS 0x989680 ;  /* 0x009896800000895d */ /* 0x004fea0003900000 */
[----:B------:R-:W2:Y:S02]  /*80e0*/  @!P0 SYNCS.PHASECHK.TRANS64 P0, [R0+URZ+0x150], R2 ;  /* 0x00015002000085a7 */ /* 0x000ea400080010ff */
[----:B--2---:R-:W-:Y:S05]  /*80f0*/  @!P0 BRA `(.L_x_170) ;  /* 0xfffffffc00f08947 */ /* 0x004fea000383ffff */
[----:B------:R-:W-:Y:S05]  /*8100*/  BRA `(.L_x_67) ;  /* 0xffffffb8000c7947 */ /* 0x000fea000383ffff */
.L_x_77:
[----:B-1----:R-:W-:-:S04]  /*8110*/  MOV R5, UR5 ;  /* 0x0000000500057c02 */ /* 0x002fc80008000f00 */
[----:B------:R1:W2:Y:S03]  /*8120*/  SYNCS.PHASECHK.TRANS64.TRYWAIT P0, [R5+URZ+0x8], R6 ;  /* 0x00000806050075a7 */ /* 0x0002a600080011ff */
[----:B--2---:R-:W-:Y:S05]  /*8130*/  @!P0 NANOSLEEP.SYNCS 0x989680 ;  /* 0x009896800000895d */ /* 0x004fea0003900000 */
[----:B------:R-:W2:Y:S02]  /*8140*/  @!P0 SYNCS.PHASECHK.TRANS64 P0, [R5+URZ+0x8], R6 ;  /* 0x00000806050085a7 */ /* 0x000ea400080010ff */
[----:B--2---:R-:W-:Y:S05]  /*8150*/  @!P0 BRA `(.L_x_77) ;  /* 0xfffffffc00ec8947 */ /* 0x004fea000383ffff */
[----:B------:R-:W-:Y:S05]  /*8160*/  BRA `(.L_x_76) ;  /* 0xffffffb800c47947 */ /* 0x000fea000383ffff */
.L_x_79:
[----:B------:R-:W-:Y:S01]  /*8170*/  BSSY B0, `(.L_x_171) ;  /* 0x0000006000007945 */ /* 0x000fe20003800000 */
[----:B------:R-:W-:-:S07]  /*8180*/  MOV R15, 0xffffffff ;  /* 0xffffffff000f7802 */ /* 0x000fce0000000f00 */
[----:B-1---5:R-:W-:Y:S05]  /*8190*/  WARPSYNC.COLLECTIVE R15, `(.L_x_172) ;  /* 0x000000000f0c7348 */ /* 0x022fea0003c00000 */
[----:B------:R-:W-:Y:S02]  /*81a0*/  ELECT P6, UR79, PT ;  /* 0x00000000004f782f */ /* 0x000fe400038c0000 */
[----:B------:R-:W-:Y:S01]  /*81b0*/  MOV R14, UR79 ;  /* 0x0000004f000e7c02 */ /* 0x000fe20008000f00 */
[----:B-1---5:R-:W-:Y:S10]  /*81c0*/  ENDCOLLECTIVE ;  /* 0x000000000000791b */ /* 0x022ff40003800000 */
.L_x_172:
[----:B------:R-:W-:Y:S05]  /*81d0*/  BSYNC B0 ;  /* 0x0000000000007941 */ /* 0x000fea0003800000 */
.L_x_171:
[----:B------:R-:W-:Y:S01]  /*81e0*/  PLOP3.LUT P0, PT, P6, PT, PT, 0x80, 0x8 ;  /* 0x000000000008781c */ /* 0x000fe2000370f070 */
[----:B------:R-:W-:-:S12]  /*81f0*/  BRA `(.L_x_173) ;  /* 0xffffffb800f07947 */ /* 0x000fd8000383ffff */
.L_x_81:
[----:B-1----:R-:W-:-:S04]  /*8200*/  MOV R0, UR5 ;  /* 0x0000000500007c02 */ /* 0x002fc80008000f00 */
[----:B------:R1:W2:Y:S03]  /*8210*/  SYNCS.PHASECHK.TRANS64.TRYWAIT P0, [R0+URZ+0x8], R4 ;  /* 0x00000804000075a7 */ /* 0x0002a600080011ff */
[----:B--2---:R-:W-:Y:S05]  /*8220*/  @!P0 NANOSLEEP.SYNCS 0x989680 ;  /* 0x009896800000895d */ /* 0x004fea0003900000 */
[----:B------:R-:W2:Y:S02]  /*8230*/  @!P0 SYNCS.PHASECHK.TRANS64 P0, [R0+URZ+0x8], R4 ;  /* 0x00000804000085a7 */ /* 0x000ea400080010ff */
[----:B--2---:R-:W-:Y:S05]  /*8240*/  @!P0 BRA `(.L_x_81) ;  /* 0xfffffffc00ec8947 */ /* 0x004fea000383ffff */
[----:B------:R-:W-:Y:S05]  /*8250*/  BRA `(.L_x_80) ;  /* 0xffffffb800f47947 */ /* 0x000fea000383ffff */
.L_x_82:
[----:B-1----:R1:W2:Y:S02]  /*8260*/  SYNCS.PHASECHK.TRANS64.TRYWAIT P0, [R0+URZ+0x140], R4 ;  /* 0x00014004000075a7 */ /* 0x0022a400080011ff */
[----:B--2---:R-:W-:Y:S05]  /*8270*/  @!P0 NANOSLEEP.SYNCS 0x989680 ;  /* 0x009896800000895d */ /* 0x004fea0003900000 */
[----:B------:R-:W2:Y:S02]  /*8280*/  @!P0 SYNCS.PHASECHK.TRANS64 P0, [R0+URZ+0x140], R4 ;  /* 0x00014004000085a7 */ /* 0x000ea400080010ff */
[----:B--2---:R-:W-:Y:S05]  /*8290*/  @!P0 BRA `(.L_x_82) ;  /* 0xfffffffc00f08947 */ /* 0x004fea000383ffff */
[----:B------:R-:W-:Y:S05]  /*82a0*/  BRA `(.L_x_174) ;  /* 0xffffffbc00e07947 */ /* 0x000fea000383ffff */
.L_x_84:
[----:B------:R-:W-:-:S07]  /*82b0*/  MOV R0, UR31 ;  /* 0x0000001f00007c02 */ /* 0x000fce0008000f00 */
.L_x_175:
[----:B-1----:R1:W2:Y:S02]  /*82c0*/  SYNCS.PHASECHK.TRANS64.TRYWAIT P0, [R0+URZ+0x180], R4 ;  /* 0x00018004000075a7 */ /* 0x0022a400080011ff */
[----:B--2---:R-:W-:Y:S05]  /*82d0*/  @!P0 NANOSLEEP.SYNCS 0x989680 ;  /* 0x009896800000895d */ /* 0x004fea0003900000 */
[----:B------:R-:W2:Y:S02]  /*82e0*/  @!P0 SYNCS.PHASECHK.TRANS64 P0, [R0+URZ+0x180], R4 ;  /* 0x00018004000085a7 */ /* 0x000ea400080010ff */
[----:B--2---:R-:W-:Y:S05]  /*82f0*/  @!P0 BRA `(.L_x_175) ;  /* 0xfffffffc00f08947 */ /* 0x004fea000383ffff */
[----:B------:R-:W-:Y:S05]  /*8300*/  BRA `(.L_x_176) ;  /* 0xffffffc0002c7947 */ /* 0x000fea000383ffff */
.L_x_87:
[----:B------:R-:W-:Y:S07]  /*8310*/  MOV R0, UR5 ;  /* 0x0000000500007c02 */ /* 0x000fee0008000f00 */
.L_x_177:
[----:B-1----:R1:W2:Y:S02]  /*8320*/  SYNCS.PHASECHK.TRANS64.TRYWAIT P0, [R0+URZ], R4 ;  /* 0x00000004000075a7 */ /* 0x0022a400080011ff */
[----:B--2---:R-:W-:Y:S05]  /*8330*/  @!P0 NANOSLEEP.SYNCS 0x989680 ;  /* 0x009896800000895d */ /* 0x004fea0003900000 */
[----:B------:R-:W2:Y:S02]  /*8340*/  @!P0 SYNCS.PHASECHK.TRANS64 P0, [R0+URZ], R4 ;  /* 0x00000004000085a7 */ /* 0x000ea400080010ff */
[----:B--2---:R-:W-:Y:S05]  /*8350*/  @!P0 BRA `(.L_x_177) ;  /* 0xfffffffc00f08947 */ /* 0x004fea000383ffff */
[----:B------:R-:W-:Y:S05]  /*8360*/  BRA `(.L_x_86) ;  /* 0xffffffc000407947 */ /* 0x000fea000383ffff */
.L_x_91:
[----:B-1----:R-:W-:-:S07]  /*8370*/  MOV R0, UR4 ;  /* 0x0000000400007c02 */ /* 0x002fce0008000f00 */
.L_x_178:
[----:B-1----:R1:W2:Y:S02]  /*8380*/  SYNCS.PHASECHK.TRANS64.TRYWAIT P0, [R0+URZ], R2 ;  /* 0x00000002000075a7 */ /* 0x0022a400080011ff */
[----:B--2---:R-:W-:Y:S05]  /*8390*/  @!P0 NANOSLEEP.SYNCS 0x989680 ;  /* 0x009896800000895d */ /* 0x004fea0003900000 */
[----:B------:R-:W2:Y:S02]  /*83a0*/  @!P0 SYNCS.PHASECHK.TRANS64 P0, [R0+URZ], R2 ;  /* 0x00000002000085a7 */ /* 0x000ea400080010ff */
[----:B--2---:R-:W-:Y:S05]  /*83b0*/  @!P0 BRA `(.L_x_178) ;  /* 0xfffffffc00f08947 */ /* 0x004fea000383ffff */
[----:B------:R-:W-:Y:S05]  /*83c0*/  BRA `(.L_x_179) ;  /* 0xffffffc400347947 */ /* 0x000fea000383ffff */
.L_x_92:
[----:B------:R-:W-:-:S07]  /*83d0*/  MOV R0, UR5 ;  /* 0x0000000500007c02 */ /* 0x000fce0008000f00 */
.L_x_180:
[----:B-1----:R1:W2:Y:S02]  /*83e0*/  SYNCS.PHASECHK.TRANS64.TRYWAIT P0, [R0+URZ], R3 ;  /* 0x00000003000075a7 */ /* 0x0022a400080011ff */
[----:B--2---:R-:W-:Y:S05]  /*83f0*/  @!P0 NANOSLEEP.SYNCS 0x989680 ;  /* 0x009896800000895d */ /* 0x004fea0003900000 */
[----:B------:R-:W2:Y:S02]  /*8400*/  @!P0 SYNCS.PHASECHK.TRANS64 P0, [R0+URZ], R3 ;  /* 0x00000003000085a7 */ /* 0x000ea400080010ff */
[----:B--2---:R-:W-:Y:S05]  /*8410*/  @!P0 BRA `(.L_x_180) ;  /* 0xfffffffc00f08947 */ /* 0x004fea000383ffff */
[----:B------:R-:W-:Y:S05]  /*8420*/  BRA `(.L_x_181) ;  /* 0xffffffc400407947 */ /* 0x000fea000383ffff */
.L_x_93:
[----:B------:R-:W-:-:S07]  /*8430*/  MOV R0, UR5 ;  /* 0x0000000500007c02 */ /* 0x000fce0008000f00 */
.L_x_182:
[----:B-1----:R1:W2:Y:S02]  /*8440*/  SYNCS.PHASECHK.TRANS64.TRYWAIT P0, [R0+URZ], R3 ;  /* 0x00000003000075a7 */ /* 0x0022a400080011ff */
[----:B--2---:R-:W-:Y:S05]  /*8450*/  @!P0 NANOSLEEP.SYNCS 0x989680 ;  /* 0x009896800000895d */ /* 0x004fea0003900000 */
[----:B------:R-:W2:Y:S02]  /*8460*/  @!P0 SYNCS.PHASECHK.TRANS64 P0, [R0+URZ], R3 ;  /* 0x00000003000085a7 */ /* 0x000ea400080010ff */
[----:B--2---:R-:W-:Y:S05]  /*8470*/  @!P0 BRA `(.L_x_182) ;  /* 0xfffffffc00f08947 */ /* 0x004fea000383ffff */
[----:B------:R-:W-:Y:S05]  /*8480*/  BRA `(.L_x_183) ;  /* 0xffffffc4004c7947 */ /* 0x000fea000383ffff */
.L_x_96:
[----:B------:R-:W-:-:S07]  /*8490*/  MOV R0, UR26 ;  /* 0x0000001a00007c02 */ /* 0x000fce0008000f00 */
.L_x_184:
[----:B-1----:R1:W2:Y:S02]  /*84a0*/  SYNCS.PHASECHK.TRANS64.TRYWAIT P1, [R0+URZ+0x1c0], R2 ;  /* 0x0001c002000075a7 */ /* 0x0022a400080211ff */
[----:B--2---:R-:W-:Y:S05]  /*84b0*/  @!P1 NANOSLEEP.SYNCS 0x989680 ;  /* 0x009896800000995d */ /* 0x004fea0003900000 */
[----:B------:R-:W2:Y:S02]  /*84c0*/  @!P1 SYNCS.PHASECHK.TRANS64 P1, [R0+URZ+0x1c0], R2 ;  /* 0x0001c002000095a7 */ /* 0x000ea400080210ff */
[----:B--2---:R-:W-:Y:S05]  /*84d0*/  @!P1 BRA `(.L_x_184) ;  /* 0xfffffffc00f09947 */ /* 0x004fea000383ffff */
[----:B------:R-:W-:Y:S05]  /*84e0*/  BRA `(.L_x_185) ;  /* 0xffffffc400987947 */ /* 0x000fea000383ffff */
.L_x_101:
[----:B--2---:R2:W4:Y:S02]  /*84f0*/  SYNCS.PHASECHK.TRANS64.TRYWAIT P0, [R7+URZ+0x140], R0 ;  /* 0x00014000070075a7 */ /* 0x00452400080011ff */
[----:B----4-:R-:W-:Y:S05]  /*8500*/  @!P0 NANOSLEEP.SYNCS 0x989680 ;  /* 0x009896800000895d */ /* 0x010fea0003900000 */
[----:B------:R-:W4:Y:S02]  /*8510*/  @!P0 SYNCS.PHASECHK.TRANS64 P0, [R7+URZ+0x140], R0 ;  /* 0x00014000070085a7 */ /* 0x000f2400080010ff */
[----:B----4-:R-:W-:Y:S05]  /*8520*/  @!P0 BRA `(.L_x_101) ;  /* 0xfffffffc00f08947 */ /* 0x010fea000383ffff */
[----:B------:R-:W-:Y:S05]  /*8530*/  BRA `(.L_x_186) ;  /* 0xffffffc800b87947 */ /* 0x000fea000383ffff */
.L_x_104:
[----:B-1----:R-:W-:Y:S07]  /*8540*/  MOV R0, UR17 ;  /* 0x0000001100007c02 */ /* 0x002fee0008000f00 */
.L_x_187:
[----:B-1----:R1:W2:Y:S02]  /*8550*/  SYNCS.PHASECHK.TRANS64.TRYWAIT P2, [R0+URZ+0x138], R7 ;  /* 0x00013807000075a7 */ /* 0x0022a400080411ff */
[----:B--2---:R-:W-:Y:S05]  /*8560*/  @!P2 NANOSLEEP.SYNCS 0x989680 ;  /* 0x009896800000a95d */ /* 0x004fea0003900000 */
[----:B------:R-:W2:Y:S02]  /*8570*/  @!P2 SYNCS.PHASECHK.TRANS64 P2, [R0+URZ+0x138], R7 ;  /* 0x000138070000a5a7 */ /* 0x000ea400080410ff */
[----:B--2---:R-:W-:Y:S05]  /*8580*/  @!P2 BRA `(.L_x_187) ;  /* 0xfffffffc00f0a947 */ /* 0x004fea000383ffff */
[----:B------:R-:W-:Y:S05]  /*8590*/  BRA `(.L_x_103) ;  /* 0xffffffd000187947 */ /* 0x000fea000383ffff */
.L_x_107:
[----:B-1----:R-:W-:Y:S07]  /*85a0*/  MOV R0, UR17 ;  /* 0x0000001100007c02 */ /* 0x002fee0008000f00 */
.L_x_188:
[----:B-1----:R1:W2:Y:S02]  /*85b0*/  SYNCS.PHASECHK.TRANS64.TRYWAIT P0, [R0+URZ+0x128], R6 ;  /* 0x00012806000075a7 */ /* 0x0022a400080011ff */
[----:B--2---:R-:W-:Y:S05]  /*85c0*/  @!P0 NANOSLEEP.SYNCS 0x989680 ;  /* 0x009896800000895d */ /* 0x004fea0003900000 */
[----:B------:R-:W2:Y:S02]  /*85d0*/  @!P0 SYNCS.PHASECHK.TRANS64 P0, [R0+URZ+0x128], R6 ;  /* 0x00012806000085a7 */ /* 0x000ea400080010ff */
[----:B--2---:R-:W-:Y:S05]  /*85e0*/  @!P0 BRA `(.L_x_188) ;  /* 0xfffffffc00f08947 */ /* 0x004fea000383ffff */
[----:B------:R-:W-:Y:S05]  /*85f0*/  BRA `(.L_x_189) ;  /* 0xffffffd000687947 */ /* 0x000fea000383ffff */
.L_x_110:
[----:B--2---:R2:W3:Y:S02]  /*8600*/  SYNCS.PHASECHK.TRANS64.TRYWAIT P0, [R3+URZ+0x140], R0 ;  /* 0x00014000030075a7 */ /* 0x0044e400080011ff */
[----:B---3--:R-:W-:Y:S05]  /*8610*/  @!P0 NANOSLEEP.SYNCS 0x989680 ;  /* 0x009896800000895d */ /* 0x008fea0003900000 */
[----:B------:R-:W3:Y:S02]  /*8620*/  @!P0 SYNCS.PHASECHK.TRANS64 P0, [R3+URZ+0x140], R0 ;  /* 0x00014000030085a7 */ /* 0x000ee400080010ff */
[----:B---3--:R-:W-:Y:S05]  /*8630*/  @!P0 BRA `(.L_x_110) ;  /* 0xfffffffc00f08947 */ /* 0x008fea000383ffff */
[----:B------:R-:W-:Y:S05]  /*8640*/  BRA `(.L_x_190) ;  /* 0xffffffd400c07947 */ /* 0x000fea000383ffff */
.L_x_121:
[----:B-1----:R-:W-:Y:S04]  /*8650*/  MOV R0, UR44 ;  /* 0x0000002c00007c02 */ /* 0x002fe80008000f00 */
[----:B------:R1:W2:Y:S03]  /*8660*/  SYNCS.PHASECHK.TRANS64.TRYWAIT P1, [R0+URZ+0x120], R3 ;  /* 0x00012003000075a7 */ /* 0x0002a600080211ff */
[----:B--2---:R-:W-:Y:S05]  /*8670*/  @!P1 NANOSLEEP.SYNCS 0x989680 ;  /* 0x009896800000995d */ /* 0x004fea0003900000 */
[----:B------:R-:W2:Y:S02]  /*8680*/  @!P1 SYNCS.PHASECHK.TRANS64 P1, [R0+URZ+0x120], R3 ;  /* 0x00012003000095a7 */ /* 0x000ea400080210ff */
[----:B--2---:R-:W-:Y:S05]  /*8690*/  @!P1 BRA `(.L_x_121) ;  /* 0xfffffffc00ec9947 */ /* 0x004fea000383ffff */
[----:B------:R-:W-:Y:S05]  /*86a0*/  BRA `(.L_x_120) ;  /* 0xffffffe000f87947 */ /* 0x000fea000383ffff */
.L_x_123:
[----:B-1----:R1:W2:Y:S02]  /*86b0*/  SYNCS.PHASECHK.TRANS64.TRYWAIT P1, [R82+URZ+0x160], R4 ;  /* 0x00016004520075a7 */ /* 0x0022a400080211ff */
[----:B--2---:R-:W-:Y:S05]  /*86c0*/  @!P1 NANOSLEEP.SYNCS 0x989680 ;  /* 0x009896800000995d */ /* 0x004fea0003900000 */
[----:B------:R-:W2:Y:S02]  /*86d0*/  @!P1 SYNCS.PHASECHK.TRANS64 P1, [R82+URZ+0x160], R4 ;  /* 0x00016004520095a7 */ /* 0x000ea400080210ff */
[----:B--2---:R-:W-:Y:S05]  /*86e0*/  @!P1 BRA `(.L_x_123) ;  /* 0xfffffffc00f09947 */ /* 0x004fea000383ffff */
[----:B------:R-:W-:Y:S05]  /*86f0*/  BRA `(.L_x_122) ;  /* 0xffffffe400387947 */ /* 0x000fea000383ffff */
        .weak           $__internal_0_$__cuda_sm10x_tcgen05_guardrail_trap_col_being_dealloced_not_returned_by_alloc
        .type           $__internal_0_$__cuda_sm10x_tcgen05_guardrail_trap_col_being_dealloced_not_returned_by_alloc,@function
        .size           $__internal_0_$__cuda_sm10x_tcgen05_guardrail_trap_col_being_dealloced_not_returned_by_alloc,($__internal_1_$__cuda_sm10x_tcgen05_guardrail_trap_phase_invalid_during_alloc - $__internal_0_$__cuda_sm10x_tcgen05_guardrail_trap_col_being_dealloced_not_returned_by_alloc)
$__internal_0_$__cuda_sm10x_tcgen05_guardrail_trap_col_being_dealloced_not_returned_by_alloc:
[----:B------:R-:W-:Y:S05]  /*8700*/  BPT.TRAP 0x1 ;  /* 0x000000040000795c */ /* 0x000fea0000300000 */
[----:B------:R-:W-:-:S04]  /*8710*/  HFMA2 R3, -RZ, RZ, 0, 0 ;  /* 0x00000000ff037431 */ /* 0x000fc800000001ff */
[----:B------:R-:W-:Y:S05]  /*8720*/  RET.REL.NODEC R2 `(_ZN7cutlass13device_kernelINS_4gemm6kernel13GemmUniversalIN4cute5tupleIJiiiiEEENS1_10collective13CollectiveMmaINS1_35MainloopSm100TmaUmmaWarpSpecializedILi18ELi2ELi4ENS5_IJNS4_1CILi2EEESB_NSA_ILi1EEEEEEEENS5_IJNSA_ILi128EEENSA_ILi64EEESF_EEENS_12float_e4m3_tENS5_IJlSC_lEEESI_SJ_NS4_8TiledMMAINS4_8MMA_AtomIJNS4_10MMA_TraitsINS4_25SM100_MMA_F8F6F4_2x1SM_SSEJSI_SI_fSF_SG_NS4_17integral_constantINS4_4UMMA5MajorELSQ_0EEESR_NSO_INSP_7ScaleInELSS_0EEEST_EEEEEENS4_6LayoutINS5_IJSC_SC_SC_EEENS5_IJNSA_ILi0EEESY_SY_EEEEENS5_IJNS4_10UnderscoreES11_S11_EEEEENS4_28SM100_TMA_2SM_LOAD_MULTICASTENS4_14ComposedLayoutINS4_7SwizzleILi3ELi4ELi3EEENS4_18smem_ptr_flag_bitsILi8EEENSW_INS5_IJNSA_ILi8EEESF_EEENS5_IJSF_SC_EEEEEEEvNS4_8identityENS4_18SM100_TMA_2SM_LOADES1E_vS1F_EENS_8epilogue10collective18CollectiveEpilogueINS1I_23Sm100TmaWarpSpecializedILi1ELi1ELi32ELb0ELb0EEEJNS5_IJSG_SG_SF_EEENS5_IJNSW_ISG_SC_EES1O_EEESI_SJ_SI_SJ_NS1I_6fusion15FusionCallbacksIS1M_NS1Q_17LinearCombinationISI_fSI_fLNS_15FloatRoundStyleE2EEES1N_S1P_JEEENS4_5SM1004TMEM4LOAD26SM100_TMEM_LOAD_32dp32b32xENS4_13SM90_TMA_LOADENS15_INS16_ILi2ELi4ELi3EEES19_NSW_INS5_IJS1A_SG_EEENS5_IJSG_SC_EEEEEEENS4_39AutoVectorizingCopyWithAssumedAlignmentILi128EEENS4_14SM90_TMA_STOREES25_S27_S27_EEEvvEEEEvNT_6ParamsE) ;  /* 0xffffff7802347950 */ /* 0x000fea0003c3ffff */
        .weak           $__internal_1_$__cuda_sm10x_tcgen05_guardrail_trap_phase_invalid_during_alloc
        .type           $__internal_1_$__cuda_sm10x_tcgen05_guardrail_trap_phase_invalid_during_alloc,@function
        .size           $__internal_1_$__cuda_sm10x_tcgen05_guardrail_trap_phase_invalid_during_alloc,($__internal_2_$__cuda_sm10x_tcgen05_guardrail_trap_unallocated_columns_being_dealloced - $__internal_1_$__cuda_sm10x_tcgen05_guardrail_trap_phase_invalid_during_alloc)
$__internal_1_$__cuda_sm10x_tcgen05_guardrail_trap_phase_invalid_during_alloc:
[----:B------:R-:W-:Y:S05]  /*8730*/  BPT.TRAP 0x1 ;  /* 0x000000040000795c */ /* 0x000fea0000300000 */
[----:B------:R-:W-:-:S04]  /*8740*/  MOV R5, 0x0 ;  /* 0x0000000000057802 */ /* 0x000fc80000000f00 */
[----:B------:R-:W-:Y:S05]  /*8750*/  RET.REL.NODEC R4 `(_ZN7cutlass13device_kernelINS_4gemm6kernel13GemmUniversalIN4cute5tupleIJiiiiEEENS1_10collective13CollectiveMmaINS1_35MainloopSm100TmaUmmaWarpSpecializedILi18ELi2ELi4ENS5_IJNS4_1CILi2EEESB_NSA_ILi1EEEEEEEENS5_IJNSA_ILi128EEENSA_ILi64EEESF_EEENS_12float_e4m3_tENS5_IJlSC_lEEESI_SJ_NS4_8TiledMMAINS4_8MMA_AtomIJNS4_10MMA_TraitsINS4_25SM100_MMA_F8F6F4_2x1SM_SSEJSI_SI_fSF_SG_NS4_17integral_constantINS4_4UMMA5MajorELSQ_0EEESR_NSO_INSP_7ScaleInELSS_0EEEST_EEEEEENS4_6LayoutINS5_IJSC_SC_SC_EEENS5_IJNSA_ILi0EEESY_SY_EEEEENS5_IJNS4_10UnderscoreES11_S11_EEEEENS4_28SM100_TMA_2SM_LOAD_MULTICASTENS4_14ComposedLayoutINS4_7SwizzleILi3ELi4ELi3EEENS4_18smem_ptr_flag_bitsILi8EEENSW_INS5_IJNSA_ILi8EEESF_EEENS5_IJSF_SC_EEEEEEEvNS4_8identityENS4_18SM100_TMA_2SM_LOADES1E_vS1F_EENS_8epilogue10collective18CollectiveEpilogueINS1I_23Sm100TmaWarpSpecializedILi1ELi1ELi32ELb0ELb0EEEJNS5_IJSG_SG_SF_EEENS5_IJNSW_ISG_SC_EES1O_EEESI_SJ_SI_SJ_NS1I_6fusion15FusionCallbacksIS1M_NS1Q_17LinearCombinationISI_fSI_fLNS_15FloatRoundStyleE2EEES1N_S1P_JEEENS4_5SM1004TMEM4LOAD26SM100_TMEM_LOAD_32dp32b32xENS4_13SM90_TMA_LOADENS15_INS16_ILi2ELi4ELi3EEES19_NSW_INS5_IJS1A_SG_EEENS5_IJSG_SC_EEEEEEENS4_39AutoVectorizingCopyWithAssumedAlignmentILi128EEENS4_14SM90_TMA_STOREES25_S27_S27_EEEvvEEEEvNT_6ParamsE) ;  /* 0xffffff7804287950 */ /* 0x000fea0003c3ffff */
        .weak           $__internal_2_$__cuda_sm10x_tcgen05_guardrail_trap_unallocated_columns_being_dealloced
        .type           $__internal_2_$__cuda_sm10x_tcgen05_guardrail_trap_unallocated_columns_being_dealloced,@function
        .size           $__internal_2_$__cuda_sm10x_tcgen05_guardrail_trap_unallocated_columns_being_dealloced,(.L_x_192 - $__internal_2_$__cuda_sm10x_tcgen05_guardrail_trap_unallocated_columns_being_dealloced)
$__internal_2_$__cuda_sm10x_tcgen05_guardrail_trap_unallocated_columns_being_dealloced:
[----:B------:R-:W-:Y:S05]  /*8760*/  BPT.TRAP 0x1 ;  /* 0x000000040000795c */ /* 0x000fea0000300000 */
[----:B------:R-:W-:-:S04]  /*8770*/  HFMA2 R3, -RZ, RZ, 0, 0 ;  /* 0x00000000ff037431 */ /* 0x000fc800000001ff */
[----:B------:R-:W-:Y:S05]  /*8780*/  RET.REL.NODEC R2 `(_ZN7cutlass13device_kernelINS_4gemm6kernel13GemmUniversalIN4cute5tupleIJiiiiEEENS1_10collective13CollectiveMmaINS1_35MainloopSm100TmaUmmaWarpSpecializedILi18ELi2ELi4ENS5_IJNS4_1CILi2EEESB_NSA_ILi1EEEEEEEENS5_IJNSA_ILi128EEENSA_ILi64EEESF_EEENS_12float_e4m3_tENS5_IJlSC_lEEESI_SJ_NS4_8TiledMMAINS4_8MMA_AtomIJNS4_10MMA_TraitsINS4_25SM100_MMA_F8F6F4_2x1SM_SSEJSI_SI_fSF_SG_NS4_17integral_constantINS4_4UMMA5MajorELSQ_0EEESR_NSO_INSP_7ScaleInELSS_0EEEST_EEEEEENS4_6LayoutINS5_IJSC_SC_SC_EEENS5_IJNSA_ILi0EEESY_SY_EEEEENS5_IJNS4_10UnderscoreES11_S11_EEEEENS4_28SM100_TMA_2SM_LOAD_MULTICASTENS4_14ComposedLayoutINS4_7SwizzleILi3ELi4ELi3EEENS4_18smem_ptr_flag_bitsILi8EEENSW_INS5_IJNSA_ILi8EEESF_EEENS5_IJSF_SC_EEEEEEEvNS4_8identityENS4_18SM100_TMA_2SM_LOADES1E_vS1F_EENS_8epilogue10collective18CollectiveEpilogueINS1I_23Sm100TmaWarpSpecializedILi1ELi1ELi32ELb0ELb0EEEJNS5_IJSG_SG_SF_EEENS5_IJNSW_ISG_SC_EES1O_EEESI_SJ_SI_SJ_NS1I_6fusion15FusionCallbacksIS1M_NS1Q_17LinearCombinationISI_fSI_fLNS_15FloatRoundStyleE2EEES1N_S1P_JEEENS4_5SM1004TMEM4LOAD26SM100_TMEM_LOAD_32dp32b32xENS4_13SM90_TMA_LOADENS15_INS16_ILi2ELi4ELi3EEES19_NSW_INS5_IJS1A_SG_EEENS5_IJSG_SC_EEEEEEENS4_39AutoVectorizingCopyWithAssumedAlignmentILi128EEENS4_14SM90_TMA_STOREES25_S27_S27_EEEvvEEEEvNT_6ParamsE) ;  /* 0xffffff78021c7950 */ /* 0x000fea0003c3ffff */
.L_x_191:
[----:B------:R-:W-:-:S00]  /*8790*/  BRA `(.L_x_191) ;  /* 0xfffffffc00fc7947 */ /* 0x000fc0000383ffff */
[----:B------:R-:W-:-:S00]  /*87a0*/  NOP ;  /* 0x0000000000007918 */ /* 0x000fc00000000000 */
        /* <DEDUP_REMOVED lines=13> */
.L_x_192:


//--------------------- .nv.global.init           --------------------------
	.section	.nv.global.init,"aw",@progbits
.nv.global.init:
	.type		$str$27,@object
	.size		$str$27,($str$28 - $str$27)
$str$27:
        /*0000*/ 	.byte	0x28, 0x61, 0x64, 0x64, 0x72, 0x65, 0x73, 0x73, 0x20, 0x26, 0x20, 0x6d, 0x61, 0x73, 0x6b, 0x29
        /*0010*/ 	.byte	0x20, 0x3d, 0x3d, 0x20, 0x30, 0x00
	.type		$str$28,@object
	.size		$str$28,($str$26 - $str$28)
$str$28:
        /*0016*/ 	.byte	0x2f, 0x74, 0x6d, 0x70, 0x2f, 0x63, 0x75, 0x74, 0x6c, 0x61, 0x73, 0x73, 0x5f, 0x73, 0x77, 0x65
        /*0026*/ 	.byte	0x65, 0x70, 0x5f, 0x73, 0x72, 0x63, 0x2f, 0x69, 0x6e, 0x63, 0x6c, 0x75, 0x64, 0x65, 0x2f, 0x63
        /*0036*/ 	.byte	0x75, 0x74, 0x65, 0x2f, 0x70, 0x6f, 0x69, 0x6e, 0x74, 0x65, 0x72, 0x5f, 0x66, 0x6c, 0x61, 0x67
        /*0046*/ 	.byte	0x67, 0x65, 0x64, 0x2e, 0x68, 0x70, 0x70, 0x00
	.type		$str$26,@object
	.size		$str$26,($str$25 - $str$26)
$str$26:
        /*004e*/ 	.byte	0x2f, 0x74, 0x6d, 0x70, 0x2f, 0x63, 0x75, 0x74, 0x6c, 0x61, 0x73, 0x73, 0x5f, 0x73, 0x77, 0x65
        /*005e*/ 	.byte	0x65, 0x70, 0x5f, 0x73, 0x72, 0x63, 0x2f, 0x69, 0x6e, 0x63, 0x6c, 0x75, 0x64, 0x65, 0x2f, 0x63
        /*006e*/ 	.byte	0x75, 0x74, 0x65, 0x2f, 0x61, 0x74, 0x6f, 0x6d, 0x2f, 0x63, 0x6f, 0x70, 0x79, 0x5f, 0x74, 0x72
        /*007e*/ 	.byte	0x61, 0x69, 0x74, 0x73, 0x5f, 0x73, 0x6d, 0x31, 0x30, 0x30, 0x2e, 0x68, 0x70, 0x70, 0x00
	.type		$str$25,@object
	.size		$str$25,(__unnamed_1 - $str$25)
$str$25:
        /*008d*/ 	.byte	0x28, 0x28, 0x75, 0x69, 0x6e, 0x74, 0x33, 0x32, 0x5f, 0x74, 0x28, 0x74, 0x68, 0x72, 0x65, 0x61
        /*009d*/ 	.byte	0x64, 0x49, 0x64, 0x78, 0x2e, 0x78, 0x29, 0x20, 0x2f, 0x20, 0x33, 0x32, 0x29, 0x20, 0x25, 0x20
        /*00ad*/ 	.byte	0x34, 0x29, 0x20, 0x3d, 0x3d, 0x20, 0x28, 0x28, 0x28, 0x74, 0x6d, 0x65, 0x6d, 0x5f, 0x61, 0x64
        /*00bd*/ 	.byte	0x64, 0x72, 0x20, 0x3e, 0x3e, 0x20, 0x31, 0x36, 0x29, 0x20, 0x2f, 0x20, 0x33, 0x32, 0x29, 0x20
        /*00cd*/ 	.byte	0x25, 0x20, 0x34, 0x29, 0x00
	.type		__unnamed_1,@object
	.size		__unnamed_1,(__unnamed_2 - __unnamed_1)
__unnamed_1:
        /*00d2*/ 	.byte	0x61, 0x75, 0x74, 0x6f, 0x20, 0x63, 0x75, 0x74, 0x65, 0x3a, 0x3a, 0x61, 0x73, 0x5f, 0x70, 0x6f
        /* <DEDUP_REMOVED lines=24> */
        /*0262*/ 	.byte	0x3c, 0x34, 0x30, 0x39, 0x36, 0x3e, 0x3e, 0x3e, 0x3e, 0x5d, 0x00
	.type		__unnamed_2,@object
	.size		__unnamed_2,(.L_2 - __unnamed_2)
__unnamed_2:
        /* <DEDUP_REMOVED lines=40> */
        /*04ed*/ 	.byte	0x74, 0x65, 0x3a, 0x3a, 0x43, 0x3c, 0x30, 0x3e, 0x3e, 0x3e, 0x3e, 0x5d, 0x00
.L_2:


//--------------------- .nv.shared._ZN7cutlass13device_kernelINS_4gemm6kernel13GemmUniversalIN4cute5tupleIJiiiiEEENS1_10collective13CollectiveMmaINS1_35MainloopSm100TmaUmmaWarpSpecializedILi18ELi2ELi4ENS5_IJNS4_1CILi2EEESB_NSA_ILi1EEEEEEEENS5_IJNSA_ILi128EEENSA_ILi64EEESF_EEENS_12float_e4m3_tENS5_IJlSC_lEEESI_SJ_NS4_8TiledMMAINS4_8MMA_AtomIJNS4_10MMA_TraitsINS4_25SM100_MMA_F8F6F4_2x1SM_SSEJSI_SI_fSF_SG_NS4_17integral_constantINS4_4UMMA5MajorELSQ_0EEESR_NSO_INSP_7ScaleInELSS_0EEEST_EEEEEENS4_6LayoutINS5_IJSC_SC_SC_EEENS5_IJNSA_ILi0EEESY_SY_EEEEENS5_IJNS4_10UnderscoreES11_S11_EEEEENS4_28SM100_TMA_2SM_LOAD_MULTICASTENS4_14ComposedLayoutINS4_7SwizzleILi3ELi4ELi3EEENS4_18smem_ptr_flag_bitsILi8EEENSW_INS5_IJNSA_ILi8EEESF_EEENS5_IJSF_SC_EEEEEEEvNS4_8identityENS4_18SM100_TMA_2SM_LOADES1E_vS1F_EENS_8epilogue10collective18CollectiveEpilogueINS1I_23Sm100TmaWarpSpecializedILi1ELi1ELi32ELb0ELb0EEEJNS5_IJSG_SG_SF_EEENS5_IJNSW_ISG_SC_EES1O_EEESI_SJ_SI_SJ_NS1I_6fusion15FusionCallbacksIS1M_NS1Q_17LinearCombinationISI_fSI_fLNS_15FloatRoundStyleE2EEES1N_S1P_JEEENS4_5SM1004TMEM4LOAD26SM100_TMEM_LOAD_32dp32b32xENS4_13SM90_TMA_LOADENS15_INS16_ILi2ELi4ELi3EEES19_NSW_INS5_IJS1A_SG_EEENS5_IJSG_SC_EEEEEEENS4_39AutoVectorizingCopyWithAssumedAlignmentILi128EEENS4_14SM90_TMA_STOREES25_S27_S27_EEEvvEEEEvNT_6ParamsE --------------------------
	.section	.nv.shared._ZN7cutlass13device_kernelINS_4gemm6kernel13GemmUniversalIN4cute5tupleIJiiiiEEENS1_10collective13CollectiveMmaINS1_35MainloopSm100TmaUmmaWarpSpecializedILi18ELi2ELi4ENS5_IJNS4_1CILi2EEESB_NSA_ILi1EEEEEEEENS5_IJNSA_ILi128EEENSA_ILi64EEESF_EEENS_12float_e4m3_tENS5_IJlSC_lEEESI_SJ_NS4_8TiledMMAINS4_8MMA_AtomIJNS4_10MMA_TraitsINS4_25SM100_MMA_F8F6F4_2x1SM_SSEJSI_SI_fSF_SG_NS4_17integral_constantINS4_4UMMA5MajorELSQ_0EEESR_NSO_INSP_7ScaleInELSS_0EEEST_EEEEEENS4_6LayoutINS5_IJSC_SC_SC_EEENS5_IJNSA_ILi0EEESY_SY_EEEEENS5_IJNS4_10UnderscoreES11_S11_EEEEENS4_28SM100_TMA_2SM_LOAD_MULTICASTENS4_14ComposedLayoutINS4_7SwizzleILi3ELi4ELi3EEENS4_18smem_ptr_flag_bitsILi8EEENSW_INS5_IJNSA_ILi8EEESF_EEENS5_IJSF_SC_EEEEEEEvNS4_8identityENS4_18SM100_TMA_2SM_LOADES1E_vS1F_EENS_8epilogue10collective18CollectiveEpilogueINS1I_23Sm100TmaWarpSpecializedILi1ELi1ELi32ELb0ELb0EEEJNS5_IJSG_SG_SF_EEENS5_IJNSW_ISG_SC_EES1O_EEESI_SJ_SI_SJ_NS1I_6fusion15FusionCallbacksIS1M_NS1Q_17LinearCombinationISI_fSI_fLNS_15FloatRoundStyleE2EEES1N_S1P_JEEENS4_5SM1004TMEM4LOAD26SM100_TMEM_LOAD_32dp32b32xENS4_13SM90_TMA_LOADENS15_INS16_ILi2ELi4ELi3EEES19_NSW_INS5_IJS1A_SG_EEENS5_IJSG_SC_EEEEEEENS4_39AutoVectorizingCopyWithAssumedAlignmentILi128EEENS4_14SM90_TMA_STOREES25_S27_S27_EEEvvEEEEvNT_6ParamsE,"aw",@nobits
	.sectionflags	@""
	.align	16
	.zero		1024


//--------------------- .nv.shared.reserved.0     --------------------------
	.section	.nv.shared.reserved.0,"aw",@nobits
	.weak		__nv_reservedSMEM_offset_0_alias
	.size		__nv_reservedSMEM_offset_0_alias, 0, 64
	.other		__nv_reservedSMEM_offset_0_alias,@"STO_CUDA_RESERVED_SHARED STV_DEFAULT"
__nv_reservedSMEM_offset_0_alias:
	.zero		0
.nv.shared.reserved.0:
	.zero		64
	.weak		__nv_reservedSMEM_tcgen05_partition
	.type		__nv_reservedSMEM_tcgen05_partition,@object
	.size		__nv_reservedSMEM_tcgen05_partition,(.L_0 - __nv_reservedSMEM_tcgen05_partition)
__nv_reservedSMEM_tcgen05_partition:
	.zero		32
.L_0:


//--------------------- .nv.global                --------------------------
	.section	.nv.global,"aw",@nobits
.nv.global:
	.type		_ZN40_INTERNAL_7c721944_4_k_cu_0145e205_337674cute1_E,@object
	.size		_ZN40_INTERNAL_7c721944_4_k_cu_0145e205_337674cute1_E,(_ZN40_INTERNAL_7c721944_4_k_cu_0145e205_337674cuda3std3__45__cpo6cbeginE - _ZN40_INTERNAL_7c721944_4_k_cu_0145e205_337674cute1_E)
_ZN40_INTERNAL_7c721944_4_k_cu_0145e205_337674cute1_E:
	.zero		1
	.type		_ZN40_INTERNAL_7c721944_4_k_cu_0145e205_337674cuda3std3__45__cpo6cbeginE,@object
	.size		_ZN40_INTERNAL_7c721944_4_k_cu_0145e205_337674cuda3std3__45__cpo6cbeginE,(_ZN40_INTERNAL_7c721944_4_k_cu_0145e205_337674cuda3std3__48in_placeE - _ZN40_INTERNAL_7c721944_4_k_cu_0145e205_337674cuda3std3__45__cpo6cbeginE)
_ZN40_INTERNAL_7c721944_4_k_cu_0145e205_337674cuda3std3__45__cpo6cbeginE:
	.zero		1
	.type		_ZN40_INTERNAL_7c721944_4_k_cu_0145e205_337674cuda3std3__48in_placeE,@object
	.size		_ZN40_INTERNAL_7c721944_4_k_cu_0145e205_337674cuda3std3__48in_placeE,(_ZN40_INTERNAL_7c721944_4_k_cu_0145e205_337674cuda3std6ranges3__45__cpo9iter_moveE - _ZN40_INTERNAL_7c721944_4_k_cu_0145e205_337674cuda3std3__48in_placeE)
_ZN40_INTERNAL_7c721944_4_k_cu_0145e205_337674cuda3std3__48in_placeE:
	.zero		1
	.type		_ZN40_INTERNAL_7c721944_4_k_cu_0145e205_337674cuda3std6ranges3__45__cpo9iter_moveE,@object
	.size		_ZN40_INTERNAL_7c721944_4_k_cu_0145e205_337674cuda3std6ranges3__45__cpo9iter_moveE,(_ZN40_INTERNAL_7c721944_4_k_cu_0145e205_337674cuda3std3__45__cpo5beginE - _ZN40_INTERNAL_7c721944_4_k_cu_0145e205_337674cuda3std6ranges3__45__cpo9iter_moveE)
_ZN40_INTERNAL_7c721944_4_k_cu_0145e205_337674cuda3std6ranges3__45__cpo9iter_moveE:
	.zero		1
	.type		_ZN40_INTERNAL_7c721944_4_k_cu_0145e205_337674cuda3std3__45__cpo5beginE,@object
	.size		_ZN40_INTERNAL_7c721944_4_k_cu_0145e205_337674cuda3std3__45__cpo5beginE,(_ZN40_INTERNAL_7c721944_4_k_cu_0145e205_337674cuda3std3__442_GLOBAL__N__7c721944_4_k_cu_0145e205_337676ignoreE - _ZN40_INTERNAL_7c721944_4_k_cu_0145e205_337674cuda3std3__45__cpo5beginE)
_ZN40_INTERNAL_7c721944_4_k_cu_0145e205_337674cuda3std3__45__cpo5beginE:
	.zero		1
	.type		_ZN40_INTERNAL_7c721944_4_k_cu_0145e205_337674cuda3std3__442_GLOBAL__N__7c721944_4_k_cu_0145e205_337676ignoreE,@object
	.size		_ZN40_INTERNAL_7c721944_4_k_cu_0145e205_337674cuda3std3__442_GLOBAL__N__7c721944_4_k_cu_0145e205_337676ignoreE,(_ZN40_INTERNAL_7c721944_4_k_cu_0145e205_337674cute7productE - _ZN40_INTERNAL_7c721944_4_k_cu_0145e205_337674cuda3std3__442_GLOBAL__N__7c721944_4_k_cu_0145e205_337676ignoreE)
_ZN40_INTERNAL_7c721944_4_k_cu_0145e205_337674cuda3std3__442_GLOBAL__N__7c721944_4_k_cu_0145e205_337676ignoreE:
	.zero		1
	.type		_ZN40_INTERNAL_7c721944_4_k_cu_0145e205_337674cute7productE,@object
	.size		_ZN40_INTERNAL_7c721944_4_k_cu_0145e205_337674cute7productE,(_ZN40_INTERNAL_7c721944_4_k_cu_0145e205_337674cuda3std3__45__cpo3endE - _ZN40_INTERNAL_7c721944_4_k_cu_0145e205_337674cute7productE)
_ZN40_INTERNAL_7c721944_4_k_cu_0145e205_337674cute7productE:
	.zero		1
	.type		_ZN40_INTERNAL_7c721944_4_k_cu_0145e205_337674cuda3std3__45__cpo3endE,@object
	.size		_ZN40_INTERNAL_7c721944_4_k_cu_0145e205_337674cuda3std3__45__cpo3endE,(_ZN40_INTERNAL_7c721944_4_k_cu_0145e205_337674cuda3std3__419piecewise_constructE - _ZN40_INTERNAL_7c721944_4_k_cu_0145e205_337674cuda3std3__45__cpo3endE)
_ZN40_INTERNAL_7c721944_4_k_cu_0145e205_337674cuda3std3__45__cpo3endE:
	.zero		1
	.type		_ZN40_INTERNAL_7c721944_4_k_cu_0145e205_337674cuda3std3__419piecewise_constructE,@object
	.size		_ZN40_INTERNAL_7c721944_4_k_cu_0145e205_337674cuda3std3__419piecewise_constructE,(_ZN40_INTERNAL_7c721944_4_k_cu_0145e205_337674cuda3std3__45__cpo4cendE - _ZN40_INTERNAL_7c721944_4_k_cu_0145e205_337674cuda3std3__419piecewise_constructE)
_ZN40_INTERNAL_7c721944_4_k_cu_0145e205_337674cuda3std3__419piecewise_constructE:
	.zero		1
	.type		_ZN40_INTERNAL_7c721944_4_k_cu_0145e205_337674cuda3std3__45__cpo4cendE,@object
	.size		_ZN40_INTERNAL_7c721944_4_k_cu_0145e205_337674cuda3std3__45__cpo4cendE,(_ZN40_INTERNAL_7c721944_4_k_cu_0145e205_337674cuda3std6ranges3__45__cpo4swapE - _ZN40_INTERNAL_7c721944_4_k_cu_0145e205_337674cuda3std3__45__cpo4cendE)
_ZN40_INTERNAL_7c721944_4_k_cu_0145e205_337674cuda3std3__45__cpo4cendE:
	.zero		1
	.type		_ZN40_INTERNAL_7c721944_4_k_cu_0145e205_337674cuda3std6ranges3__45__cpo4swapE,@object
	.size		_ZN40_INTERNAL_7c721944_4_k_cu_0145e205_337674cuda3std6ranges3__45__cpo4swapE,(.L_10 - _ZN40_INTERNAL_7c721944_4_k_cu_0145e205_337674cuda3std6ranges3__45__cpo4swapE)
_ZN40_INTERNAL_7c721944_4_k_cu_0145e205_337674cuda3std6ranges3__45__cpo4swapE:
	.zero		1
.L_10:


//--------------------- .nv.constant0._ZN7cutlass13device_kernelINS_4gemm6kernel13GemmUniversalIN4cute5tupleIJiiiiEEENS1_10collective13CollectiveMmaINS1_35MainloopSm100TmaUmmaWarpSpecializedILi18ELi2ELi4ENS5_IJNS4_1CILi2EEESB_NSA_ILi1EEEEEEEENS5_IJNSA_ILi128EEENSA_ILi64EEESF_EEENS_12float_e4m3_tENS5_IJlSC_lEEESI_SJ_NS4_8TiledMMAINS4_8MMA_AtomIJNS4_10MMA_TraitsINS4_25SM100_MMA_F8F6F4_2x1SM_SSEJSI_SI_fSF_SG_NS4_17integral_constantINS4_4UMMA5MajorELSQ_0EEESR_NSO_INSP_7ScaleInELSS_0EEEST_EEEEEENS4_6LayoutINS5_IJSC_SC_SC_EEENS5_IJNSA_ILi0EEESY_SY_EEEEENS5_IJNS4_10UnderscoreES11_S11_EEEEENS4_28SM100_TMA_2SM_LOAD_MULTICASTENS4_14ComposedLayoutINS4_7SwizzleILi3ELi4ELi3EEENS4_18smem_ptr_flag_bitsILi8EEENSW_INS5_IJNSA_ILi8EEESF_EEENS5_IJSF_SC_EEEEEEEvNS4_8identityENS4_18SM100_TMA_2SM_LOADES1E_vS1F_EENS_8epilogue10collective18CollectiveEpilogueINS1I_23Sm100TmaWarpSpecializedILi1ELi1ELi32ELb0ELb0EEEJNS5_IJSG_SG_SF_EEENS5_IJNSW_ISG_SC_EES1O_EEESI_SJ_SI_SJ_NS1I_6fusion15FusionCallbacksIS1M_NS1Q_17LinearCombinationISI_fSI_fLNS_15FloatRoundStyleE2EEES1N_S1P_JEEENS4_5SM1004TMEM4LOAD26SM100_TMEM_LOAD_32dp32b32xENS4_13SM90_TMA_LOADENS15_INS16_ILi2ELi4ELi3EEES19_NSW_INS5_IJS1A_SG_EEENS5_IJSG_SC_EEEEEEENS4_39AutoVectorizingCopyWithAssumedAlignmentILi128EEENS4_14SM90_TMA_STOREES25_S27_S27_EEEvvEEEEvNT_6ParamsE --------------------------
	.section	.nv.constant0._ZN7cutlass13device_kernelINS_4gemm6kernel13GemmUniversalIN4cute5tupleIJiiiiEEENS1_10collective13CollectiveMmaINS1_35MainloopSm100TmaUmmaWarpSpecializedILi18ELi2ELi4ENS5_IJNS4_1CILi2EEESB_NSA_ILi1EEEEEEEENS5_IJNSA_ILi128EEENSA_ILi64EEESF_EEENS_12float_e4m3_tENS5_IJlSC_lEEESI_SJ_NS4_8TiledMMAINS4_8MMA_AtomIJNS4_10MMA_TraitsINS4_25SM100_MMA_F8F6F4_2x1SM_SSEJSI_SI_fSF_SG_NS4_17integral_constantINS4_4UMMA5MajorELSQ_0EEESR_NSO_INSP_7ScaleInELSS_0EEEST_EEEEEENS4_6LayoutINS5_IJSC_SC_SC_EEENS5_IJNSA_ILi0EEESY_SY_EEEEENS5_IJNS4_10UnderscoreES11_S11_EEEEENS4_28SM100_TMA_2SM_LOAD_MULTICASTENS4_14ComposedLayoutINS4_7SwizzleILi3ELi4ELi3EEENS4_18smem_ptr_flag_bitsILi8EEENSW_INS5_IJNSA_ILi8EEESF_EEENS5_IJSF_SC_EEEEEEEvNS4_8identityENS4_18SM100_TMA_2SM_LOADES1E_vS1F_EENS_8epilogue10collective18CollectiveEpilogueINS1I_23Sm100TmaWarpSpecializedILi1ELi1ELi32ELb0ELb0EEEJNS5_IJSG_SG_SF_EEENS5_IJNSW_ISG_SC_EES1O_EEESI_SJ_SI_SJ_NS1I_6fusion15FusionCallbacksIS1M_NS1Q_17LinearCombinationISI_fSI_fLNS_15FloatRoundStyleE2EEES1N_S1P_JEEENS4_5SM1004TMEM4LOAD26SM100_TMEM_LOAD_32dp32b32xENS4_13SM90_TMA_LOADENS15_INS16_ILi2ELi4ELi3EEES19_NSW_INS5_IJS1A_SG_EEENS5_IJSG_SC_EEEEEEENS4_39AutoVectorizingCopyWithAssumedAlignmentILi128EEENS4_14SM90_TMA_STOREES25_S27_S27_EEEvvEEEEvNT_6ParamsE,"a",@progbits
	.sectionflags	@""
	.align	4
.nv.constant0._ZN7cutlass13device_kernelINS_4gemm6kernel13GemmUniversalIN4cute5tupleIJiiiiEEENS1_10collective13CollectiveMmaINS1_35MainloopSm100TmaUmmaWarpSpecializedILi18ELi2ELi4ENS5_IJNS4_1CILi2EEESB_NSA_ILi1EEEEEEEENS5_IJNSA_ILi128EEENSA_ILi64EEESF_EEENS_12float_e4m3_tENS5_IJlSC_lEEESI_SJ_NS4_8TiledMMAINS4_8MMA_AtomIJNS4_10MMA_TraitsINS4_25SM100_MMA_F8F6F4_2x1SM_SSEJSI_SI_fSF_SG_NS4_17integral_constantINS4_4UMMA5MajorELSQ_0EEESR_NSO_INSP_7ScaleInELSS_0EEEST_EEEEEENS4_6LayoutINS5_IJSC_SC_SC_EEENS5_IJNSA_ILi0EEESY_SY_EEEEENS5_IJNS4_10UnderscoreES11_S11_EEEEENS4_28SM100_TMA_2SM_LOAD_MULTICASTENS4_14ComposedLayoutINS4_7SwizzleILi3ELi4ELi3EEENS4_18smem_ptr_flag_bitsILi8EEENSW_INS5_IJNSA_ILi8EEESF_EEENS5_IJSF_SC_EEEEEEEvNS4_8identityENS4_18SM100_TMA_2SM_LOADES1E_vS1F_EENS_8epilogue10collective18CollectiveEpilogueINS1I_23Sm100TmaWarpSpecializedILi1ELi1ELi32ELb0ELb0EEEJNS5_IJSG_SG_SF_EEENS5_IJNSW_ISG_SC_EES1O_EEESI_SJ_SI_SJ_NS1I_6fusion15FusionCallbacksIS1M_NS1Q_17LinearCombinationISI_fSI_fLNS_15FloatRoundStyleE2EEES1N_S1P_JEEENS4_5SM1004TMEM4LOAD26SM100_TMEM_LOAD_32dp32b32xENS4_13SM90_TMA_LOADENS15_INS16_ILi2ELi4ELi3EEES19_NSW_INS5_IJS1A_SG_EEENS5_IJSG_SC_EEEEEEENS4_39AutoVectorizingCopyWithAssumedAlignmentILi128EEENS4_14SM90_TMA_STOREES25_S27_S27_EEEvvEEEEvNT_6ParamsE:
	.zero		2944


//--------------------- SYMBOLS --------------------------

	.type		.nv.reservedSmem.offset0,@object
	.size		.nv.reservedSmem.offset0,0x4
	.type		.nv.reservedSmem.cap,@object
	.size		.nv.reservedSmem.cap,0x4
	.type		__assertfail,@function
